	.target	sm_90a

	.elftype	@"ET_EXEC"


//--------------------- .note.nv.tkinfo           --------------------------
	.section	.note.nv.tkinfo,"",@"SHT_NOTE"
	.sectionflags	@"SHF_NOTE_NV_TKINFO"
	.tkinfo
        /*0018*/ 	.word	0x00000002
        /*0030*/ 	.string	""
        /*0030*/ 	.string	"ptxas"
        /*0030*/ 	.string	"Cuda compilation tools, release 13.0, V13.0.88"
        /*0030*/ 	.string	"Build cuda_13.0.r13.0/compiler.36424714_0"
        /*0030*/ 	.string	"-arch sm_90a -m 64 "



//--------------------- .note.nv.cuinfo           --------------------------
	.section	.note.nv.cuinfo,"",@"SHT_NOTE"
	.sectionflags	@"SHF_NOTE_NV_CUINFO"
        /*0018*/ 	.short	0x0002
        /*001a*/ 	.short	0x005a
        /*001c*/ 	.short	0x0082
	.zero		2


//--------------------- .nv.info                  --------------------------
	.section	.nv.info,"",@"SHT_CUDA_INFO"
	.align	4


	//----- nvinfo : EIATTR_REGCOUNT
	.align		4
        /*0000*/ 	.byte	0x04, 0x2f
        /*0002*/ 	.short	(.L_12 - .L_11)
	.align		4
.L_11:
        /*0004*/ 	.word	index@(_ZN7cutlass13device_kernelIN5flash19enable_sm80_to_sm89INS1_16FlashAttnFwdSm80INS1_25CollectiveMainloopFwdSm80ILi4ELi1ELb0EN4cute5tupleIJNS5_1CILi128EEENS7_ILi64EEES8_EEELi128ENS_6half_tEfNS_4arch4Sm80ELb1ELb0ELb0ELb1ELb1ELb1ELb1ELb0EEENS1_21CollectiveEpilogueFwdINS6_IJS8_S8_S9_EEENS6_IJNS7_ILi1EEESH_SH_EEESB_SD_Li128ELb1ELb1ELb0ELb0EEENS1_19SingleTileSchedulerILb1ELb0ELb1ELi128EEEEEEEEEvNT_6ParamsE)
        /*0008*/ 	.word	0x00000004


	//----- nvinfo : EIATTR_FRAME_SIZE
	.align		4
.L_12:
        /*000c*/ 	.byte	0x04, 0x11
        /*000e*/ 	.short	(.L_14 - .L_13)
	.align		4
.L_13:
        /*0010*/ 	.word	index@(_ZN7cutlass13device_kernelIN5flash19enable_sm80_to_sm89INS1_16FlashAttnFwdSm80INS1_25CollectiveMainloopFwdSm80ILi4ELi1ELb0EN4cute5tupleIJNS5_1CILi128EEENS7_ILi64EEES8_EEELi128ENS_6half_tEfNS_4arch4Sm80ELb1ELb0ELb0ELb1ELb1ELb1ELb1ELb0EEENS1_21CollectiveEpilogueFwdINS6_IJS8_S8_S9_EEENS6_IJNS7_ILi1EEESH_SH_EEESB_SD_Li128ELb1ELb1ELb0ELb0EEENS1_19SingleTileSchedulerILb1ELb0ELb1ELi128EEEEEEEEEvNT_6ParamsE)
        /*0014*/ 	.word	0x00000000


	//----- nvinfo : EIATTR_REGCOUNT
	.align		4
.L_14:
        /*0018*/ 	.byte	0x04, 0x2f
        /*001a*/ 	.short	(.L_16 - .L_15)
	.align		4
.L_15:
        /*001c*/ 	.word	index@(_ZN7cutlass13device_kernelIN5flash19enable_sm80_to_sm89INS1_16FlashAttnFwdSm80INS1_25CollectiveMainloopFwdSm80ILi4ELi1ELb0EN4cute5tupleIJNS5_1CILi128EEENS7_ILi64EEES8_EEELi128ENS_6half_tEfNS_4arch4Sm80ELb1ELb0ELb0ELb1ELb1ELb0ELb1ELb0EEENS1_21CollectiveEpilogueFwdINS6_IJS8_S8_S9_EEENS6_IJNS7_ILi1EEESH_SH_EEESB_SD_Li128ELb1ELb1ELb0ELb0EEENS1_19SingleTileSchedulerILb1ELb0ELb1ELi128EEEEEEEEEvNT_6ParamsE)
        /*0020*/ 	.word	0x00000004


	//----- nvinfo : EIATTR_FRAME_SIZE
	.align		4
.L_16:
        /*0024*/ 	.byte	0x04, 0x11
        /*0026*/ 	.short	(.L_18 - .L_17)
	.align		4
.L_17:
        /*0028*/ 	.word	index@(_ZN7cutlass13device_kernelIN5flash19enable_sm80_to_sm89INS1_16FlashAttnFwdSm80INS1_25CollectiveMainloopFwdSm80ILi4ELi1ELb0EN4cute5tupleIJNS5_1CILi128EEENS7_ILi64EEES8_EEELi128ENS_6half_tEfNS_4arch4Sm80ELb1ELb0ELb0ELb1ELb1ELb0ELb1ELb0EEENS1_21CollectiveEpilogueFwdINS6_IJS8_S8_S9_EEENS6_IJNS7_ILi1EEESH_SH_EEESB_SD_Li128ELb1ELb1ELb0ELb0EEENS1_19SingleTileSchedulerILb1ELb0ELb1ELi128EEEEEEEEEvNT_6ParamsE)
        /*002c*/ 	.word	0x00000000


	//----- nvinfo : EIATTR_REGCOUNT
	.align		4
.L_18:
        /*0030*/ 	.byte	0x04, 0x2f
        /*0032*/ 	.short	(.L_20 - .L_19)
	.align		4
.L_19:
        /*0034*/ 	.word	index@(_ZN7cutlass13device_kernelIN5flash19enable_sm80_to_sm89INS1_16FlashAttnFwdSm80INS1_25CollectiveMainloopFwdSm80ILi4ELi1ELb0EN4cute5tupleIJNS5_1CILi128EEENS7_ILi64EEES8_EEELi128ENS_6half_tEfNS_4arch4Sm80ELb1ELb0ELb0ELb0ELb1ELb0ELb1ELb0EEENS1_21CollectiveEpilogueFwdINS6_IJS8_S8_S9_EEENS6_IJNS7_ILi1EEESH_SH_EEESB_SD_Li128ELb0ELb1ELb0ELb0EEENS1_30DynamicPersistentTileSchedulerILi128ELi128ELb0ELb1ELb0EEEEEEEEEvNT_6ParamsE)
        /*0038*/ 	.word	0x00000004


	//----- nvinfo : EIATTR_FRAME_SIZE
	.align		4
.L_20:
        /*003c*/ 	.byte	0x04, 0x11
        /*003e*/ 	.short	(.L_22 - .L_21)
	.align		4
.L_21:
        /*0040*/ 	.word	index@(_ZN7cutlass13device_kernelIN5flash19enable_sm80_to_sm89INS1_16FlashAttnFwdSm80INS1_25CollectiveMainloopFwdSm80ILi4ELi1ELb0EN4cute5tupleIJNS5_1CILi128EEENS7_ILi64EEES8_EEELi128ENS_6half_tEfNS_4arch4Sm80ELb1ELb0ELb0ELb0ELb1ELb0ELb1ELb0EEENS1_21CollectiveEpilogueFwdINS6_IJS8_S8_S9_EEENS6_IJNS7_ILi1EEESH_SH_EEESB_SD_Li128ELb0ELb1ELb0ELb0EEENS1_30DynamicPersistentTileSchedulerILi128ELi128ELb0ELb1ELb0EEEEEEEEEvNT_6ParamsE)
        /*0044*/ 	.word	0x00000000


	//----- nvinfo : EIATTR_REGCOUNT
	.align		4
.L_22:
        /*0048*/ 	.byte	0x04, 0x2f
        /*004a*/ 	.short	(.L_24 - .L_23)
	.align		4
.L_23:
        /*004c*/ 	.word	index@(_ZN7cutlass13device_kernelIN5flash19enable_sm80_to_sm89INS1_16FlashAttnFwdSm80INS1_25CollectiveMainloopFwdSm80ILi4ELi1ELb0EN4cute5tupleIJNS5_1CILi128EEENS7_ILi48EEES8_EEELi128ENS_6half_tEfNS_4arch4Sm80ELb0ELb1ELb0ELb1ELb1ELb1ELb1ELb0EEENS1_21CollectiveEpilogueFwdINS6_IJS8_S8_S9_EEENS6_IJNS7_ILi1EEESH_SH_EEESB_SD_Li128ELb1ELb1ELb0ELb0EEENS1_19SingleTileSchedulerILb1ELb0ELb1ELi128EEEEEEEEEvNT_6ParamsE)
        /*0050*/ 	.word	0x00000004


	//----- nvinfo : EIATTR_FRAME_SIZE
	.align		4
.L_24:
        /*0054*/ 	.byte	0x04, 0x11
        /*0056*/ 	.short	(.L_26 - .L_25)
	.align		4
.L_25:
        /*0058*/ 	.word	index@(_ZN7cutlass13device_kernelIN5flash19enable_sm80_to_sm89INS1_16FlashAttnFwdSm80INS1_25CollectiveMainloopFwdSm80ILi4ELi1ELb0EN4cute5tupleIJNS5_1CILi128EEENS7_ILi48EEES8_EEELi128ENS_6half_tEfNS_4arch4Sm80ELb0ELb1ELb0ELb1ELb1ELb1ELb1ELb0EEENS1_21CollectiveEpilogueFwdINS6_IJS8_S8_S9_EEENS6_IJNS7_ILi1EEESH_SH_EEESB_SD_Li128ELb1ELb1ELb0ELb0EEENS1_19SingleTileSchedulerILb1ELb0ELb1ELi128EEEEEEEEEvNT_6ParamsE)
        /*005c*/ 	.word	0x00000000


	//----- nvinfo : EIATTR_REGCOUNT
	.align		4
.L_26:
        /*0060*/ 	.byte	0x04, 0x2f
        /*0062*/ 	.short	(.L_28 - .L_27)
	.align		4
.L_27:
        /*0064*/ 	.word	index@(_ZN7cutlass13device_kernelIN5flash19enable_sm80_to_sm89INS1_16FlashAttnFwdSm80INS1_25CollectiveMainloopFwdSm80ILi4ELi1ELb0EN4cute5tupleIJNS5_1CILi128EEENS7_ILi48EEES8_EEELi128ENS_6half_tEfNS_4arch4Sm80ELb0ELb1ELb0ELb1ELb1ELb0ELb1ELb0EEENS1_21CollectiveEpilogueFwdINS6_IJS8_S8_S9_EEENS6_IJNS7_ILi1EEESH_SH_EEESB_SD_Li128ELb1ELb1ELb0ELb0EEENS1_19SingleTileSchedulerILb1ELb0ELb1ELi128EEEEEEEEEvNT_6ParamsE)
        /*0068*/ 	.word	0x00000004


	//----- nvinfo : EIATTR_FRAME_SIZE
	.align		4
.L_28:
        /*006c*/ 	.byte	0x04, 0x11
        /*006e*/ 	.short	(.L_30 - .L_29)
	.align		4
.L_29:
        /*0070*/ 	.word	index@(_ZN7cutlass13device_kernelIN5flash19enable_sm80_to_sm89INS1_16FlashAttnFwdSm80INS1_25CollectiveMainloopFwdSm80ILi4ELi1ELb0EN4cute5tupleIJNS5_1CILi128EEENS7_ILi48EEES8_EEELi128ENS_6half_tEfNS_4arch4Sm80ELb0ELb1ELb0ELb1ELb1ELb0ELb1ELb0EEENS1_21CollectiveEpilogueFwdINS6_IJS8_S8_S9_EEENS6_IJNS7_ILi1EEESH_SH_EEESB_SD_Li128ELb1ELb1ELb0ELb0EEENS1_19SingleTileSchedulerILb1ELb0ELb1ELi128EEEEEEEEEvNT_6ParamsE)
        /*0074*/ 	.word	0x00000000


	//----- nvinfo : EIATTR_REGCOUNT
	.align		4
.L_30:
        /*0078*/ 	.byte	0x04, 0x2f
        /*007a*/ 	.short	(.L_32 - .L_31)
	.align		4
.L_31:
        /*007c*/ 	.word	index@(_ZN7cutlass13device_kernelIN5flash19enable_sm80_to_sm89INS1_16FlashAttnFwdSm80INS1_25CollectiveMainloopFwdSm80ILi4ELi1ELb0EN4cute5tupleIJNS5_1CILi128EEENS7_ILi48EEES8_EEELi128ENS_6half_tEfNS_4arch4Sm80ELb0ELb1ELb0ELb0ELb1ELb0ELb1ELb0EEENS1_21CollectiveEpilogueFwdINS6_IJS8_S8_S9_EEENS6_IJNS7_ILi1EEESH_SH_EEESB_SD_Li128ELb0ELb1ELb0ELb0EEENS1_19SingleTileSchedulerILb0ELb0ELb1ELi128EEEEEEEEEvNT_6ParamsE)
        /*0080*/ 	.word	0x00000004


	//----- nvinfo : EIATTR_FRAME_SIZE
	.align		4
.L_32:
        /*0084*/ 	.byte	0x04, 0x11
        /*0086*/ 	.short	(.L_34 - .L_33)
	.align		4
.L_33:
        /*0088*/ 	.word	index@(_ZN7cutlass13device_kernelIN5flash19enable_sm80_to_sm89INS1_16FlashAttnFwdSm80INS1_25CollectiveMainloopFwdSm80ILi4ELi1ELb0EN4cute5tupleIJNS5_1CILi128EEENS7_ILi48EEES8_EEELi128ENS_6half_tEfNS_4arch4Sm80ELb0ELb1ELb0ELb0ELb1ELb0ELb1ELb0EEENS1_21CollectiveEpilogueFwdINS6_IJS8_S8_S9_EEENS6_IJNS7_ILi1EEESH_SH_EEESB_SD_Li128ELb0ELb1ELb0ELb0EEENS1_19SingleTileSchedulerILb0ELb0ELb1ELi128EEEEEEEEEvNT_6ParamsE)
        /*008c*/ 	.word	0x00000000


	//----- nvinfo : EIATTR_REGCOUNT
	.align		4
.L_34:
        /*0090*/ 	.byte	0x04, 0x2f
        /*0092*/ 	.short	(.L_36 - .L_35)
	.align		4
.L_35:
        /*0094*/ 	.word	index@(_ZN7cutlass13device_kernelIN5flash19enable_sm80_to_sm89INS1_16FlashAttnFwdSm80INS1_25CollectiveMainloopFwdSm80ILi4ELi1ELb0EN4cute5tupleIJNS5_1CILi128EEENS7_ILi64EEES8_EEELi128ENS_6half_tEfNS_4arch4Sm80ELb0ELb0ELb0ELb1ELb1ELb1ELb1ELb0EEENS1_21CollectiveEpilogueFwdINS6_IJS8_S8_S9_EEENS6_IJNS7_ILi1EEESH_SH_EEESB_SD_Li128ELb1ELb1ELb0ELb0EEENS1_19SingleTileSchedulerILb1ELb0ELb1ELi128EEEEEEEEEvNT_6ParamsE)
        /*0098*/ 	.word	0x00000004


	//----- nvinfo : EIATTR_FRAME_SIZE
	.align		4
.L_36:
        /*009c*/ 	.byte	0x04, 0x11
        /*009e*/ 	.short	(.L_38 - .L_37)
	.align		4
.L_37:
        /*00a0*/ 	.word	index@(_ZN7cutlass13device_kernelIN5flash19enable_sm80_to_sm89INS1_16FlashAttnFwdSm80INS1_25CollectiveMainloopFwdSm80ILi4ELi1ELb0EN4cute5tupleIJNS5_1CILi128EEENS7_ILi64EEES8_EEELi128ENS_6half_tEfNS_4arch4Sm80ELb0ELb0ELb0ELb1ELb1ELb1ELb1ELb0EEENS1_21CollectiveEpilogueFwdINS6_IJS8_S8_S9_EEENS6_IJNS7_ILi1EEESH_SH_EEESB_SD_Li128ELb1ELb1ELb0ELb0EEENS1_19SingleTileSchedulerILb1ELb0ELb1ELi128EEEEEEEEEvNT_6ParamsE)
        /*00a4*/ 	.word	0x00000000


	//----- nvinfo : EIATTR_REGCOUNT
	.align		4
.L_38:
        /*00a8*/ 	.byte	0x04, 0x2f
        /*00aa*/ 	.short	(.L_40 - .L_39)
	.align		4
.L_39:
        /*00ac*/ 	.word	index@(_ZN7cutlass13device_kernelIN5flash19enable_sm80_to_sm89INS1_16FlashAttnFwdSm80INS1_25CollectiveMainloopFwdSm80ILi4ELi1ELb0EN4cute5tupleIJNS5_1CILi128EEENS7_ILi64EEES8_EEELi128ENS_6half_tEfNS_4arch4Sm80ELb0ELb0ELb0ELb1ELb1ELb0ELb1ELb0EEENS1_21CollectiveEpilogueFwdINS6_IJS8_S8_S9_EEENS6_IJNS7_ILi1EEESH_SH_EEESB_SD_Li128ELb1ELb1ELb0ELb0EEENS1_19SingleTileSchedulerILb1ELb0ELb1ELi128EEEEEEEEEvNT_6ParamsE)
        /*00b0*/ 	.word	0x00000004


	//----- nvinfo : EIATTR_FRAME_SIZE
	.align		4
.L_40:
        /*00b4*/ 	.byte	0x04, 0x11
        /*00b6*/ 	.short	(.L_42 - .L_41)
	.align		4
.L_41:
        /*00b8*/ 	.word	index@(_ZN7cutlass13device_kernelIN5flash19enable_sm80_to_sm89INS1_16FlashAttnFwdSm80INS1_25CollectiveMainloopFwdSm80ILi4ELi1ELb0EN4cute5tupleIJNS5_1CILi128EEENS7_ILi64EEES8_EEELi128ENS_6half_tEfNS_4arch4Sm80ELb0ELb0ELb0ELb1ELb1ELb0ELb1ELb0EEENS1_21CollectiveEpilogueFwdINS6_IJS8_S8_S9_EEENS6_IJNS7_ILi1EEESH_SH_EEESB_SD_Li128ELb1ELb1ELb0ELb0EEENS1_19SingleTileSchedulerILb1ELb0ELb1ELi128EEEEEEEEEvNT_6ParamsE)
        /*00bc*/ 	.word	0x00000000


	//----- nvinfo : EIATTR_REGCOUNT
	.align		4
.L_42:
        /*00c0*/ 	.byte	0x04, 0x2f
        /*00c2*/ 	.short	(.L_44 - .L_43)
	.align		4
.L_43:
        /*00c4*/ 	.word	index@(_ZN7cutlass13device_kernelIN5flash19enable_sm80_to_sm89INS1_16FlashAttnFwdSm80INS1_25CollectiveMainloopFwdSm80ILi4ELi1ELb0EN4cute5tupleIJNS5_1CILi128EEENS7_ILi64EEES8_EEELi128ENS_6half_tEfNS_4arch4Sm80ELb0ELb0ELb0ELb0ELb1ELb0ELb1ELb0EEENS1_21CollectiveEpilogueFwdINS6_IJS8_S8_S9_EEENS6_IJNS7_ILi1EEESH_SH_EEESB_SD_Li128ELb0ELb1ELb0ELb0EEENS1_19SingleTileSchedulerILb0ELb0ELb1ELi128EEEEEEEEEvNT_6ParamsE)
        /*00c8*/ 	.word	0x00000004


	//----- nvinfo : EIATTR_FRAME_SIZE
	.align		4
.L_44:
        /*00cc*/ 	.byte	0x04, 0x11
        /*00ce*/ 	.short	(.L_46 - .L_45)
	.align		4
.L_45:
        /*00d0*/ 	.word	index@(_ZN7cutlass13device_kernelIN5flash19enable_sm80_to_sm89INS1_16FlashAttnFwdSm80INS1_25CollectiveMainloopFwdSm80ILi4ELi1ELb0EN4cute5tupleIJNS5_1CILi128EEENS7_ILi64EEES8_EEELi128ENS_6half_tEfNS_4arch4Sm80ELb0ELb0ELb0ELb0ELb1ELb0ELb1ELb0EEENS1_21CollectiveEpilogueFwdINS6_IJS8_S8_S9_EEENS6_IJNS7_ILi1EEESH_SH_EEESB_SD_Li128ELb0ELb1ELb0ELb0EEENS1_19SingleTileSchedulerILb0ELb0ELb1ELi128EEEEEEEEEvNT_6ParamsE)
        /*00d4*/ 	.word	0x00000000


	//----- nvinfo : EIATTR_REGCOUNT
	.align		4
.L_46:
        /*00d8*/ 	.byte	0x04, 0x2f
        /*00da*/ 	.short	(.L_48 - .L_47)
	.align		4
.L_47:
        /*00dc*/ 	.word	index@(_ZN7cutlass13device_kernelIN5flash19enable_sm80_to_sm89INS1_16FlashAttnFwdSm80INS1_25CollectiveMainloopFwdSm80ILi8ELi1ELb1EN4cute5tupleIJNS5_1CILi128EEES8_S8_EEELi128ENS_6half_tEfNS_4arch4Sm80ELb1ELb0ELb0ELb1ELb1ELb1ELb1ELb0EEENS1_21CollectiveEpilogueFwdIS9_NS6_IJNS7_ILi1EEESF_SF_EEESA_SC_Li256ELb1ELb1ELb0ELb0EEENS1_19SingleTileSchedulerILb1ELb0ELb1ELi128EEEEEEEEEvNT_6ParamsE)
        /*00e0*/ 	.word	0x00000004


	//----- nvinfo : EIATTR_FRAME_SIZE
	.align		4
.L_48:
        /*00e4*/ 	.byte	0x04, 0x11
        /*00e6*/ 	.short	(.L_50 - .L_49)
	.align		4
.L_49:
        /*00e8*/ 	.word	index@(_ZN7cutlass13device_kernelIN5flash19enable_sm80_to_sm89INS1_16FlashAttnFwdSm80INS1_25CollectiveMainloopFwdSm80ILi8ELi1ELb1EN4cute5tupleIJNS5_1CILi128EEES8_S8_EEELi128ENS_6half_tEfNS_4arch4Sm80ELb1ELb0ELb0ELb1ELb1ELb1ELb1ELb0EEENS1_21CollectiveEpilogueFwdIS9_NS6_IJNS7_ILi1EEESF_SF_EEESA_SC_Li256ELb1ELb1ELb0ELb0EEENS1_19SingleTileSchedulerILb1ELb0ELb1ELi128EEEEEEEEEvNT_6ParamsE)
        /*00ec*/ 	.word	0x00000000


	//----- nvinfo : EIATTR_REGCOUNT
	.align		4
.L_50:
        /*00f0*/ 	.byte	0x04, 0x2f
        /*00f2*/ 	.short	(.L_52 - .L_51)
	.align		4
.L_51:
        /*00f4*/ 	.word	index@(_ZN7cutlass13device_kernelIN5flash19enable_sm80_to_sm89INS1_16FlashAttnFwdSm80INS1_25CollectiveMainloopFwdSm80ILi8ELi1ELb1EN4cute5tupleIJNS5_1CILi128EEES8_S8_EEELi128ENS_6half_tEfNS_4arch4Sm80ELb1ELb0ELb0ELb1ELb1ELb0ELb1ELb0EEENS1_21CollectiveEpilogueFwdIS9_NS6_IJNS7_ILi1EEESF_SF_EEESA_SC_Li256ELb1ELb1ELb0ELb0EEENS1_19SingleTileSchedulerILb1ELb0ELb1ELi128EEEEEEEEEvNT_6ParamsE)
        /*00f8*/ 	.word	0x00000004


	//----- nvinfo : EIATTR_FRAME_SIZE
	.align		4
.L_52:
        /*00fc*/ 	.byte	0x04, 0x11
        /*00fe*/ 	.short	(.L_54 - .L_53)
	.align		4
.L_53:
        /*0100*/ 	.word	index@(_ZN7cutlass13device_kernelIN5flash19enable_sm80_to_sm89INS1_16FlashAttnFwdSm80INS1_25CollectiveMainloopFwdSm80ILi8ELi1ELb1EN4cute5tupleIJNS5_1CILi128EEES8_S8_EEELi128ENS_6half_tEfNS_4arch4Sm80ELb1ELb0ELb0ELb1ELb1ELb0ELb1ELb0EEENS1_21CollectiveEpilogueFwdIS9_NS6_IJNS7_ILi1EEESF_SF_EEESA_SC_Li256ELb1ELb1ELb0ELb0EEENS1_19SingleTileSchedulerILb1ELb0ELb1ELi128EEEEEEEEEvNT_6ParamsE)
        /*0104*/ 	.word	0x00000000


	//----- nvinfo : EIATTR_REGCOUNT
	.align		4
.L_54:
        /*0108*/ 	.byte	0x04, 0x2f
        /*010a*/ 	.short	(.L_56 - .L_55)
	.align		4
.L_55:
        /*010c*/ 	.word	index@(_ZN7cutlass13device_kernelIN5flash19enable_sm80_to_sm89INS1_16FlashAttnFwdSm80INS1_25CollectiveMainloopFwdSm80ILi8ELi1ELb1EN4cute5tupleIJNS5_1CILi128EEES8_S8_EEELi128ENS_6half_tEfNS_4arch4Sm80ELb1ELb0ELb0ELb0ELb1ELb0ELb1ELb0EEENS1_21CollectiveEpilogueFwdIS9_NS6_IJNS7_ILi1EEESF_SF_EEESA_SC_Li256ELb0ELb1ELb0ELb0EEENS1_30DynamicPersistentTileSchedulerILi256ELi256ELb0ELb1ELb0EEEEEEEEEvNT_6ParamsE)
        /*0110*/ 	.word	0x00000004


	//----- nvinfo : EIATTR_FRAME_SIZE
	.align		4
.L_56:
        /*0114*/ 	.byte	0x04, 0x11
        /*0116*/ 	.short	(.L_58 - .L_57)
	.align		4
.L_57:
        /*0118*/ 	.word	index@(_ZN7cutlass13device_kernelIN5flash19enable_sm80_to_sm89INS1_16FlashAttnFwdSm80INS1_25CollectiveMainloopFwdSm80ILi8ELi1ELb1EN4cute5tupleIJNS5_1CILi128EEES8_S8_EEELi128ENS_6half_tEfNS_4arch4Sm80ELb1ELb0ELb0ELb0ELb1ELb0ELb1ELb0EEENS1_21CollectiveEpilogueFwdIS9_NS6_IJNS7_ILi1EEESF_SF_EEESA_SC_Li256ELb0ELb1ELb0ELb0EEENS1_30DynamicPersistentTileSchedulerILi256ELi256ELb0ELb1ELb0EEEEEEEEEvNT_6ParamsE)
        /*011c*/ 	.word	0x00000000


	//----- nvinfo : EIATTR_REGCOUNT
	.align		4
.L_58:
        /*0120*/ 	.byte	0x04, 0x2f
        /*0122*/ 	.short	(.L_60 - .L_59)
	.align		4
.L_59:
        /*0124*/ 	.word	index@(_ZN7cutlass13device_kernelIN5flash19enable_sm80_to_sm89INS1_16FlashAttnFwdSm80INS1_25CollectiveMainloopFwdSm80ILi8ELi1ELb1EN4cute5tupleIJNS5_1CILi128EEENS7_ILi96EEES8_EEELi128ENS_6half_tEfNS_4arch4Sm80ELb0ELb1ELb0ELb1ELb1ELb1ELb1ELb0EEENS1_21CollectiveEpilogueFwdINS6_IJS8_S8_S9_EEENS6_IJNS7_ILi1EEESH_SH_EEESB_SD_Li256ELb1ELb1ELb0ELb0EEENS1_19SingleTileSchedulerILb1ELb0ELb1ELi128EEEEEEEEEvNT_6ParamsE)
        /*0128*/ 	.word	0x00000004


	//----- nvinfo : EIATTR_FRAME_SIZE
	.align		4
.L_60:
        /*012c*/ 	.byte	0x04, 0x11
        /*012e*/ 	.short	(.L_62 - .L_61)
	.align		4
.L_61:
        /*0130*/ 	.word	index@(_ZN7cutlass13device_kernelIN5flash19enable_sm80_to_sm89INS1_16FlashAttnFwdSm80INS1_25CollectiveMainloopFwdSm80ILi8ELi1ELb1EN4cute5tupleIJNS5_1CILi128EEENS7_ILi96EEES8_EEELi128ENS_6half_tEfNS_4arch4Sm80ELb0ELb1ELb0ELb1ELb1ELb1ELb1ELb0EEENS1_21CollectiveEpilogueFwdINS6_IJS8_S8_S9_EEENS6_IJNS7_ILi1EEESH_SH_EEESB_SD_Li256ELb1ELb1ELb0ELb0EEENS1_19SingleTileSchedulerILb1ELb0ELb1ELi128EEEEEEEEEvNT_6ParamsE)
        /*0134*/ 	.word	0x00000000


	//----- nvinfo : EIATTR_REGCOUNT
	.align		4
.L_62:
        /*0138*/ 	.byte	0x04, 0x2f
        /*013a*/ 	.short	(.L_64 - .L_63)
	.align		4
.L_63:
        /*013c*/ 	.word	index@(_ZN7cutlass13device_kernelIN5flash19enable_sm80_to_sm89INS1_16FlashAttnFwdSm80INS1_25CollectiveMainloopFwdSm80ILi8ELi1ELb1EN4cute5tupleIJNS5_1CILi128EEENS7_ILi96EEES8_EEELi128ENS_6half_tEfNS_4arch4Sm80ELb0ELb1ELb0ELb1ELb1ELb0ELb1ELb0EEENS1_21CollectiveEpilogueFwdINS6_IJS8_S8_S9_EEENS6_IJNS7_ILi1EEESH_SH_EEESB_SD_Li256ELb1ELb1ELb0ELb0EEENS1_19SingleTileSchedulerILb1ELb0ELb1ELi128EEEEEEEEEvNT_6ParamsE)
        /*0140*/ 	.word	0x00000004


	//----- nvinfo : EIATTR_FRAME_SIZE
	.align		4
.L_64:
        /*0144*/ 	.byte	0x04, 0x11
        /*0146*/ 	.short	(.L_66 - .L_65)
	.align		4
.L_65:
        /*0148*/ 	.word	index@(_ZN7cutlass13device_kernelIN5flash19enable_sm80_to_sm89INS1_16FlashAttnFwdSm80INS1_25CollectiveMainloopFwdSm80ILi8ELi1ELb1EN4cute5tupleIJNS5_1CILi128EEENS7_ILi96EEES8_EEELi128ENS_6half_tEfNS_4arch4Sm80ELb0ELb1ELb0ELb1ELb1ELb0ELb1ELb0EEENS1_21CollectiveEpilogueFwdINS6_IJS8_S8_S9_EEENS6_IJNS7_ILi1EEESH_SH_EEESB_SD_Li256ELb1ELb1ELb0ELb0EEENS1_19SingleTileSchedulerILb1ELb0ELb1ELi128EEEEEEEEEvNT_6ParamsE)
        /*014c*/ 	.word	0x00000000


	//----- nvinfo : EIATTR_REGCOUNT
	.align		4
.L_66:
        /*0150*/ 	.byte	0x04, 0x2f
        /*0152*/ 	.short	(.L_68 - .L_67)
	.align		4
.L_67:
        /*0154*/ 	.word	index@(_ZN7cutlass13device_kernelIN5flash19enable_sm80_to_sm89INS1_16FlashAttnFwdSm80INS1_25CollectiveMainloopFwdSm80ILi8ELi1ELb1EN4cute5tupleIJNS5_1CILi128EEENS7_ILi96EEES8_EEELi128ENS_6half_tEfNS_4arch4Sm80ELb0ELb1ELb0ELb0ELb1ELb0ELb1ELb0EEENS1_21CollectiveEpilogueFwdINS6_IJS8_S8_S9_EEENS6_IJNS7_ILi1EEESH_SH_EEESB_SD_Li256ELb0ELb1ELb0ELb0EEENS1_19SingleTileSchedulerILb0ELb0ELb1ELi128EEEEEEEEEvNT_6ParamsE)
        /*0158*/ 	.word	0x00000004


	//----- nvinfo : EIATTR_FRAME_SIZE
	.align		4
.L_68:
        /*015c*/ 	.byte	0x04, 0x11
        /*015e*/ 	.short	(.L_70 - .L_69)
	.align		4
.L_69:
        /*0160*/ 	.word	index@(_ZN7cutlass13device_kernelIN5flash19enable_sm80_to_sm89INS1_16FlashAttnFwdSm80INS1_25CollectiveMainloopFwdSm80ILi8ELi1ELb1EN4cute5tupleIJNS5_1CILi128EEENS7_ILi96EEES8_EEELi128ENS_6half_tEfNS_4arch4Sm80ELb0ELb1ELb0ELb0ELb1ELb0ELb1ELb0EEENS1_21CollectiveEpilogueFwdINS6_IJS8_S8_S9_EEENS6_IJNS7_ILi1EEESH_SH_EEESB_SD_Li256ELb0ELb1ELb0ELb0EEENS1_19SingleTileSchedulerILb0ELb0ELb1ELi128EEEEEEEEEvNT_6ParamsE)
        /*0164*/ 	.word	0x00000000


	//----- nvinfo : EIATTR_REGCOUNT
	.align		4
.L_70:
        /*0168*/ 	.byte	0x04, 0x2f
        /*016a*/ 	.short	(.L_72 - .L_71)
	.align		4
.L_71:
        /*016c*/ 	.word	index@(_ZN7cutlass13device_kernelIN5flash19enable_sm80_to_sm89INS1_16FlashAttnFwdSm80INS1_25CollectiveMainloopFwdSm80ILi8ELi1ELb1EN4cute5tupleIJNS5_1CILi128EEES8_S8_EEELi128ENS_6half_tEfNS_4arch4Sm80ELb0ELb0ELb0ELb1ELb1ELb1ELb1ELb0EEENS1_21CollectiveEpilogueFwdIS9_NS6_IJNS7_ILi1EEESF_SF_EEESA_SC_Li256ELb1ELb1ELb0ELb0EEENS1_19SingleTileSchedulerILb1ELb0ELb1ELi128EEEEEEEEEvNT_6ParamsE)
        /*0170*/ 	.word	0x00000004


	//----- nvinfo : EIATTR_FRAME_SIZE
	.align		4
.L_72:
        /*0174*/ 	.byte	0x04, 0x11
        /*0176*/ 	.short	(.L_74 - .L_73)
	.align		4
.L_73:
        /*0178*/ 	.word	index@(_ZN7cutlass13device_kernelIN5flash19enable_sm80_to_sm89INS1_16FlashAttnFwdSm80INS1_25CollectiveMainloopFwdSm80ILi8ELi1ELb1EN4cute5tupleIJNS5_1CILi128EEES8_S8_EEELi128ENS_6half_tEfNS_4arch4Sm80ELb0ELb0ELb0ELb1ELb1ELb1ELb1ELb0EEENS1_21CollectiveEpilogueFwdIS9_NS6_IJNS7_ILi1EEESF_SF_EEESA_SC_Li256ELb1ELb1ELb0ELb0EEENS1_19SingleTileSchedulerILb1ELb0ELb1ELi128EEEEEEEEEvNT_6ParamsE)
        /*017c*/ 	.word	0x00000000


	//----- nvinfo : EIATTR_REGCOUNT
	.align		4
.L_74:
        /*0180*/ 	.byte	0x04, 0x2f
        /*0182*/ 	.short	(.L_76 - .L_75)
	.align		4
.L_75:
        /*0184*/ 	.word	index@(_ZN7cutlass13device_kernelIN5flash19enable_sm80_to_sm89INS1_16FlashAttnFwdSm80INS1_25CollectiveMainloopFwdSm80ILi8ELi1ELb1EN4cute5tupleIJNS5_1CILi128EEES8_S8_EEELi128ENS_6half_tEfNS_4arch4Sm80ELb0ELb0ELb0ELb1ELb1ELb0ELb1ELb0EEENS1_21CollectiveEpilogueFwdIS9_NS6_IJNS7_ILi1EEESF_SF_EEESA_SC_Li256ELb1ELb1ELb0ELb0EEENS1_19SingleTileSchedulerILb1ELb0ELb1ELi128EEEEEEEEEvNT_6ParamsE)
        /*0188*/ 	.word	0x00000004


	//----- nvinfo : EIATTR_FRAME_SIZE
	.align		4
.L_76:
        /*018c*/ 	.byte	0x04, 0x11
        /*018e*/ 	.short	(.L_78 - .L_77)
	.align		4
.L_77:
        /*0190*/ 	.word	index@(_ZN7cutlass13device_kernelIN5flash19enable_sm80_to_sm89INS1_16FlashAttnFwdSm80INS1_25CollectiveMainloopFwdSm80ILi8ELi1ELb1EN4cute5tupleIJNS5_1CILi128EEES8_S8_EEELi128ENS_6half_tEfNS_4arch4Sm80ELb0ELb0ELb0ELb1ELb1ELb0ELb1ELb0EEENS1_21CollectiveEpilogueFwdIS9_NS6_IJNS7_ILi1EEESF_SF_EEESA_SC_Li256ELb1ELb1ELb0ELb0EEENS1_19SingleTileSchedulerILb1ELb0ELb1ELi128EEEEEEEEEvNT_6ParamsE)
        /*0194*/ 	.word	0x00000000


	//----- nvinfo : EIATTR_REGCOUNT
	.align		4
.L_78:
        /*0198*/ 	.byte	0x04, 0x2f
        /*019a*/ 	.short	(.L_80 - .L_79)
	.align		4
.L_79:
        /*019c*/ 	.word	index@(_ZN7cutlass13device_kernelIN5flash19enable_sm80_to_sm89INS1_16FlashAttnFwdSm80INS1_25CollectiveMainloopFwdSm80ILi8ELi1ELb1EN4cute5tupleIJNS5_1CILi128EEES8_S8_EEELi128ENS_6half_tEfNS_4arch4Sm80ELb0ELb0ELb0ELb0ELb1ELb0ELb1ELb0EEENS1_21CollectiveEpilogueFwdIS9_NS6_IJNS7_ILi1EEESF_SF_EEESA_SC_Li256ELb0ELb1ELb0ELb0EEENS1_19SingleTileSchedulerILb0ELb0ELb1ELi128EEEEEEEEEvNT_6ParamsE)
        /*01a0*/ 	.word	0x00000004


	//----- nvinfo : EIATTR_FRAME_SIZE
	.align		4
.L_80:
        /*01a4*/ 	.byte	0x04, 0x11
        /*01a6*/ 	.short	(.L_82 - .L_81)
	.align		4
.L_81:
        /*01a8*/ 	.word	index@(_ZN7cutlass13device_kernelIN5flash19enable_sm80_to_sm89INS1_16FlashAttnFwdSm80INS1_25CollectiveMainloopFwdSm80ILi8ELi1ELb1EN4cute5tupleIJNS5_1CILi128EEES8_S8_EEELi128ENS_6half_tEfNS_4arch4Sm80ELb0ELb0ELb0ELb0ELb1ELb0ELb1ELb0EEENS1_21CollectiveEpilogueFwdIS9_NS6_IJNS7_ILi1EEESF_SF_EEESA_SC_Li256ELb0ELb1ELb0ELb0EEENS1_19SingleTileSchedulerILb0ELb0ELb1ELi128EEEEEEEEEvNT_6ParamsE)
        /*01ac*/ 	.word	0x00000000


	//----- nvinfo : EIATTR_REGCOUNT
	.align		4
.L_82:
        /*01b0*/ 	.byte	0x04, 0x2f
        /*01b2*/ 	.short	(.L_84 - .L_83)
	.align		4
.L_83:
        /*01b4*/ 	.word	index@(_ZN7cutlass13device_kernelIN5flash19enable_sm80_to_sm89INS1_16FlashAttnFwdSm80INS1_25CollectiveMainloopFwdSm80ILi4ELi1ELb0EN4cute5tupleIJNS5_1CILi128EEENS7_ILi64EEES8_EEELi128ENS_6half_tEfNS_4arch4Sm80ELb1ELb0ELb1ELb1ELb1ELb1ELb1ELb0EEENS1_21CollectiveEpilogueFwdINS6_IJS8_S8_S9_EEENS6_IJNS7_ILi1EEESH_SH_EEESB_SD_Li128ELb1ELb1ELb0ELb0EEENS1_19SingleTileSchedulerILb1ELb0ELb1ELi128EEEEEEEEEvNT_6ParamsE)
        /*01b8*/ 	.word	0x00000004


	//----- nvinfo : EIATTR_FRAME_SIZE
	.align		4
.L_84:
        /*01bc*/ 	.byte	0x04, 0x11
        /*01be*/ 	.short	(.L_86 - .L_85)
	.align		4
.L_85:
        /*01c0*/ 	.word	index@(_ZN7cutlass13device_kernelIN5flash19enable_sm80_to_sm89INS1_16FlashAttnFwdSm80INS1_25CollectiveMainloopFwdSm80ILi4ELi1ELb0EN4cute5tupleIJNS5_1CILi128EEENS7_ILi64EEES8_EEELi128ENS_6half_tEfNS_4arch4Sm80ELb1ELb0ELb1ELb1ELb1ELb1ELb1ELb0EEENS1_21CollectiveEpilogueFwdINS6_IJS8_S8_S9_EEENS6_IJNS7_ILi1EEESH_SH_EEESB_SD_Li128ELb1ELb1ELb0ELb0EEENS1_19SingleTileSchedulerILb1ELb0ELb1ELi128EEEEEEEEEvNT_6ParamsE)
        /*01c4*/ 	.word	0x00000000


	//----- nvinfo : EIATTR_REGCOUNT
	.align		4
.L_86:
        /*01c8*/ 	.byte	0x04, 0x2f
        /*01ca*/ 	.short	(.L_88 - .L_87)
	.align		4
.L_87:
        /*01cc*/ 	.word	index@(_ZN7cutlass13device_kernelIN5flash19enable_sm80_to_sm89INS1_16FlashAttnFwdSm80INS1_25CollectiveMainloopFwdSm80ILi4ELi1ELb0EN4cute5tupleIJNS5_1CILi128EEENS7_ILi64EEES8_EEELi128ENS_6half_tEfNS_4arch4Sm80ELb1ELb0ELb1ELb1ELb1ELb0ELb1ELb0EEENS1_21CollectiveEpilogueFwdINS6_IJS8_S8_S9_EEENS6_IJNS7_ILi1EEESH_SH_EEESB_SD_Li128ELb1ELb1ELb0ELb0EEENS1_19SingleTileSchedulerILb1ELb0ELb1ELi128EEEEEEEEEvNT_6ParamsE)
        /*01d0*/ 	.word	0x00000004


	//----- nvinfo : EIATTR_FRAME_SIZE
	.align		4
.L_88:
        /*01d4*/ 	.byte	0x04, 0x11
        /*01d6*/ 	.short	(.L_90 - .L_89)
	.align		4
.L_89:
        /*01d8*/ 	.word	index@(_ZN7cutlass13device_kernelIN5flash19enable_sm80_to_sm89INS1_16FlashAttnFwdSm80INS1_25CollectiveMainloopFwdSm80ILi4ELi1ELb0EN4cute5tupleIJNS5_1CILi128EEENS7_ILi64EEES8_EEELi128ENS_6half_tEfNS_4arch4Sm80ELb1ELb0ELb1ELb1ELb1ELb0ELb1ELb0EEENS1_21CollectiveEpilogueFwdINS6_IJS8_S8_S9_EEENS6_IJNS7_ILi1EEESH_SH_EEESB_SD_Li128ELb1ELb1ELb0ELb0EEENS1_19SingleTileSchedulerILb1ELb0ELb1ELi128EEEEEEEEEvNT_6ParamsE)
        /*01dc*/ 	.word	0x00000000


	//----- nvinfo : EIATTR_REGCOUNT
	.align		4
.L_90:
        /*01e0*/ 	.byte	0x04, 0x2f
        /*01e2*/ 	.short	(.L_92 - .L_91)
	.align		4
.L_91:
        /*01e4*/ 	.word	index@(_ZN7cutlass13device_kernelIN5flash19enable_sm80_to_sm89INS1_16FlashAttnFwdSm80INS1_25CollectiveMainloopFwdSm80ILi4ELi1ELb0EN4cute5tupleIJNS5_1CILi128EEENS7_ILi64EEES8_EEELi128ENS_6half_tEfNS_4arch4Sm80ELb1ELb0ELb1ELb0ELb1ELb0ELb1ELb0EEENS1_21CollectiveEpilogueFwdINS6_IJS8_S8_S9_EEENS6_IJNS7_ILi1EEESH_SH_EEESB_SD_Li128ELb0ELb1ELb0ELb0EEENS1_30DynamicPersistentTileSchedulerILi128ELi128ELb0ELb1ELb0EEEEEEEEEvNT_6ParamsE)
        /*01e8*/ 	.word	0x00000004


	//----- nvinfo : EIATTR_FRAME_SIZE
	.align		4
.L_92:
        /*01ec*/ 	.byte	0x04, 0x11
        /*01ee*/ 	.short	(.L_94 - .L_93)
	.align		4
.L_93:
        /*01f0*/ 	.word	index@(_ZN7cutlass13device_kernelIN5flash19enable_sm80_to_sm89INS1_16FlashAttnFwdSm80INS1_25CollectiveMainloopFwdSm80ILi4ELi1ELb0EN4cute5tupleIJNS5_1CILi128EEENS7_ILi64EEES8_EEELi128ENS_6half_tEfNS_4arch4Sm80ELb1ELb0ELb1ELb0ELb1ELb0ELb1ELb0EEENS1_21CollectiveEpilogueFwdINS6_IJS8_S8_S9_EEENS6_IJNS7_ILi1EEESH_SH_EEESB_SD_Li128ELb0ELb1ELb0ELb0EEENS1_30DynamicPersistentTileSchedulerILi128ELi128ELb0ELb1ELb0EEEEEEEEEvNT_6ParamsE)
        /*01f4*/ 	.word	0x00000000


	//----- nvinfo : EIATTR_REGCOUNT
	.align		4
.L_94:
        /*01f8*/ 	.byte	0x04, 0x2f
        /*01fa*/ 	.short	(.L_96 - .L_95)
	.align		4
.L_95:
        /*01fc*/ 	.word	index@(_ZN7cutlass13device_kernelIN5flash19enable_sm80_to_sm89INS1_16FlashAttnFwdSm80INS1_25CollectiveMainloopFwdSm80ILi4ELi1ELb0EN4cute5tupleIJNS5_1CILi128EEENS7_ILi48EEES8_EEELi128ENS_6half_tEfNS_4arch4Sm80ELb0ELb1ELb1ELb1ELb1ELb1ELb1ELb0EEENS1_21CollectiveEpilogueFwdINS6_IJS8_S8_S9_EEENS6_IJNS7_ILi1EEESH_SH_EEESB_SD_Li128ELb1ELb1ELb0ELb0EEENS1_19SingleTileSchedulerILb1ELb0ELb1ELi128EEEEEEEEEvNT_6ParamsE)
        /*0200*/ 	.word	0x00000004


	//----- nvinfo : EIATTR_FRAME_SIZE
	.align		4
.L_96:
        /*0204*/ 	.byte	0x04, 0x11
        /*0206*/ 	.short	(.L_98 - .L_97)
	.align		4
.L_97:
        /*0208*/ 	.word	index@(_ZN7cutlass13device_kernelIN5flash19enable_sm80_to_sm89INS1_16FlashAttnFwdSm80INS1_25CollectiveMainloopFwdSm80ILi4ELi1ELb0EN4cute5tupleIJNS5_1CILi128EEENS7_ILi48EEES8_EEELi128ENS_6half_tEfNS_4arch4Sm80ELb0ELb1ELb1ELb1ELb1ELb1ELb1ELb0EEENS1_21CollectiveEpilogueFwdINS6_IJS8_S8_S9_EEENS6_IJNS7_ILi1EEESH_SH_EEESB_SD_Li128ELb1ELb1ELb0ELb0EEENS1_19SingleTileSchedulerILb1ELb0ELb1ELi128EEEEEEEEEvNT_6ParamsE)
        /*020c*/ 	.word	0x00000000


	//----- nvinfo : EIATTR_REGCOUNT
	.align		4
.L_98:
        /*0210*/ 	.byte	0x04, 0x2f
        /*0212*/ 	.short	(.L_100 - .L_99)
	.align		4
.L_99:
        /*0214*/ 	.word	index@(_ZN7cutlass13device_kernelIN5flash19enable_sm80_to_sm89INS1_16FlashAttnFwdSm80INS1_25CollectiveMainloopFwdSm80ILi4ELi1ELb0EN4cute5tupleIJNS5_1CILi128EEENS7_ILi48EEES8_EEELi128ENS_6half_tEfNS_4arch4Sm80ELb0ELb1ELb1ELb1ELb1ELb0ELb1ELb0EEENS1_21CollectiveEpilogueFwdINS6_IJS8_S8_S9_EEENS6_IJNS7_ILi1EEESH_SH_EEESB_SD_Li128ELb1ELb1ELb0ELb0EEENS1_19SingleTileSchedulerILb1ELb0ELb1ELi128EEEEEEEEEvNT_6ParamsE)
        /*0218*/ 	.word	0x00000004


	//----- nvinfo : EIATTR_FRAME_SIZE
	.align		4
.L_100:
        /*021c*/ 	.byte	0x04, 0x11
        /*021e*/ 	.short	(.L_102 - .L_101)
	.align		4
.L_101:
        /*0220*/ 	.word	index@(_ZN7cutlass13device_kernelIN5flash19enable_sm80_to_sm89INS1_16FlashAttnFwdSm80INS1_25CollectiveMainloopFwdSm80ILi4ELi1ELb0EN4cute5tupleIJNS5_1CILi128EEENS7_ILi48EEES8_EEELi128ENS_6half_tEfNS_4arch4Sm80ELb0ELb1ELb1ELb1ELb1ELb0ELb1ELb0EEENS1_21CollectiveEpilogueFwdINS6_IJS8_S8_S9_EEENS6_IJNS7_ILi1EEESH_SH_EEESB_SD_Li128ELb1ELb1ELb0ELb0EEENS1_19SingleTileSchedulerILb1ELb0ELb1ELi128EEEEEEEEEvNT_6ParamsE)
        /*0224*/ 	.word	0x00000000


	//----- nvinfo : EIATTR_REGCOUNT
	.align		4
.L_102:
        /*0228*/ 	.byte	0x04, 0x2f
        /*022a*/ 	.short	(.L_104 - .L_103)
	.align		4
.L_103:
        /*022c*/ 	.word	index@(_ZN7cutlass13device_kernelIN5flash19enable_sm80_to_sm89INS1_16FlashAttnFwdSm80INS1_25CollectiveMainloopFwdSm80ILi4ELi1ELb0EN4cute5tupleIJNS5_1CILi128EEENS7_ILi48EEES8_EEELi128ENS_6half_tEfNS_4arch4Sm80ELb0ELb1ELb1ELb0ELb1ELb0ELb1ELb0EEENS1_21CollectiveEpilogueFwdINS6_IJS8_S8_S9_EEENS6_IJNS7_ILi1EEESH_SH_EEESB_SD_Li128ELb0ELb1ELb0ELb0EEENS1_19SingleTileSchedulerILb0ELb0ELb1ELi128EEEEEEEEEvNT_6ParamsE)
        /*0230*/ 	.word	0x00000004


	//----- nvinfo : EIATTR_FRAME_SIZE
	.align		4
.L_104:
        /*0234*/ 	.byte	0x04, 0x11
        /*0236*/ 	.short	(.L_106 - .L_105)
	.align		4
.L_105:
        /*0238*/ 	.word	index@(_ZN7cutlass13device_kernelIN5flash19enable_sm80_to_sm89INS1_16FlashAttnFwdSm80INS1_25CollectiveMainloopFwdSm80ILi4ELi1ELb0EN4cute5tupleIJNS5_1CILi128EEENS7_ILi48EEES8_EEELi128ENS_6half_tEfNS_4arch4Sm80ELb0ELb1ELb1ELb0ELb1ELb0ELb1ELb0EEENS1_21CollectiveEpilogueFwdINS6_IJS8_S8_S9_EEENS6_IJNS7_ILi1EEESH_SH_EEESB_SD_Li128ELb0ELb1ELb0ELb0EEENS1_19SingleTileSchedulerILb0ELb0ELb1ELi128EEEEEEEEEvNT_6ParamsE)
        /*023c*/ 	.word	0x00000000


	//----- nvinfo : EIATTR_REGCOUNT
	.align		4
.L_106:
        /*0240*/ 	.byte	0x04, 0x2f
        /*0242*/ 	.short	(.L_108 - .L_107)
	.align		4
.L_107:
        /*0244*/ 	.word	index@(_ZN7cutlass13device_kernelIN5flash19enable_sm80_to_sm89INS1_16FlashAttnFwdSm80INS1_25CollectiveMainloopFwdSm80ILi4ELi1ELb0EN4cute5tupleIJNS5_1CILi128EEENS7_ILi64EEES8_EEELi128ENS_6half_tEfNS_4arch4Sm80ELb0ELb0ELb1ELb1ELb1ELb1ELb1ELb0EEENS1_21CollectiveEpilogueFwdINS6_IJS8_S8_S9_EEENS6_IJNS7_ILi1EEESH_SH_EEESB_SD_Li128ELb1ELb1ELb0ELb0EEENS1_19SingleTileSchedulerILb1ELb0ELb1ELi128EEEEEEEEEvNT_6ParamsE)
        /*0248*/ 	.word	0x00000004


	//----- nvinfo : EIATTR_FRAME_SIZE
	.align		4
.L_108:
        /*024c*/ 	.byte	0x04, 0x11
        /*024e*/ 	.short	(.L_110 - .L_109)
	.align		4
.L_109:
        /*0250*/ 	.word	index@(_ZN7cutlass13device_kernelIN5flash19enable_sm80_to_sm89INS1_16FlashAttnFwdSm80INS1_25CollectiveMainloopFwdSm80ILi4ELi1ELb0EN4cute5tupleIJNS5_1CILi128EEENS7_ILi64EEES8_EEELi128ENS_6half_tEfNS_4arch4Sm80ELb0ELb0ELb1ELb1ELb1ELb1ELb1ELb0EEENS1_21CollectiveEpilogueFwdINS6_IJS8_S8_S9_EEENS6_IJNS7_ILi1EEESH_SH_EEESB_SD_Li128ELb1ELb1ELb0ELb0EEENS1_19SingleTileSchedulerILb1ELb0ELb1ELi128EEEEEEEEEvNT_6ParamsE)
        /*0254*/ 	.word	0x00000000


	//----- nvinfo : EIATTR_REGCOUNT
	.align		4
.L_110:
        /*0258*/ 	.byte	0x04, 0x2f
        /*025a*/ 	.short	(.L_112 - .L_111)
	.align		4
.L_111:
        /*025c*/ 	.word	index@(_ZN7cutlass13device_kernelIN5flash19enable_sm80_to_sm89INS1_16FlashAttnFwdSm80INS1_25CollectiveMainloopFwdSm80ILi4ELi1ELb0EN4cute5tupleIJNS5_1CILi128EEENS7_ILi64EEES8_EEELi128ENS_6half_tEfNS_4arch4Sm80ELb0ELb0ELb1ELb1ELb1ELb0ELb1ELb0EEENS1_21CollectiveEpilogueFwdINS6_IJS8_S8_S9_EEENS6_IJNS7_ILi1EEESH_SH_EEESB_SD_Li128ELb1ELb1ELb0ELb0EEENS1_19SingleTileSchedulerILb1ELb0ELb1ELi128EEEEEEEEEvNT_6ParamsE)
        /*0260*/ 	.word	0x00000004


	//----- nvinfo : EIATTR_FRAME_SIZE
	.align		4
.L_112:
        /*0264*/ 	.byte	0x04, 0x11
        /*0266*/ 	.short	(.L_114 - .L_113)
	.align		4
.L_113:
        /*0268*/ 	.word	index@(_ZN7cutlass13device_kernelIN5flash19enable_sm80_to_sm89INS1_16FlashAttnFwdSm80INS1_25CollectiveMainloopFwdSm80ILi4ELi1ELb0EN4cute5tupleIJNS5_1CILi128EEENS7_ILi64EEES8_EEELi128ENS_6half_tEfNS_4arch4Sm80ELb0ELb0ELb1ELb1ELb1ELb0ELb1ELb0EEENS1_21CollectiveEpilogueFwdINS6_IJS8_S8_S9_EEENS6_IJNS7_ILi1EEESH_SH_EEESB_SD_Li128ELb1ELb1ELb0ELb0EEENS1_19SingleTileSchedulerILb1ELb0ELb1ELi128EEEEEEEEEvNT_6ParamsE)
        /*026c*/ 	.word	0x00000000


	//----- nvinfo : EIATTR_REGCOUNT
	.align		4
.L_114:
        /*0270*/ 	.byte	0x04, 0x2f
        /*0272*/ 	.short	(.L_116 - .L_115)
	.align		4
.L_115:
        /*0274*/ 	.word	index@(_ZN7cutlass13device_kernelIN5flash19enable_sm80_to_sm89INS1_16FlashAttnFwdSm80INS1_25CollectiveMainloopFwdSm80ILi4ELi1ELb0EN4cute5tupleIJNS5_1CILi128EEENS7_ILi64EEES8_EEELi128ENS_6half_tEfNS_4arch4Sm80ELb0ELb0ELb1ELb0ELb1ELb0ELb1ELb0EEENS1_21CollectiveEpilogueFwdINS6_IJS8_S8_S9_EEENS6_IJNS7_ILi1EEESH_SH_EEESB_SD_Li128ELb0ELb1ELb0ELb0EEENS1_19SingleTileSchedulerILb0ELb0ELb1ELi128EEEEEEEEEvNT_6ParamsE)
        /*0278*/ 	.word	0x00000004


	//----- nvinfo : EIATTR_FRAME_SIZE
	.align		4
.L_116:
        /*027c*/ 	.byte	0x04, 0x11
        /*027e*/ 	.short	(.L_118 - .L_117)
	.align		4
.L_117:
        /*0280*/ 	.word	index@(_ZN7cutlass13device_kernelIN5flash19enable_sm80_to_sm89INS1_16FlashAttnFwdSm80INS1_25CollectiveMainloopFwdSm80ILi4ELi1ELb0EN4cute5tupleIJNS5_1CILi128EEENS7_ILi64EEES8_EEELi128ENS_6half_tEfNS_4arch4Sm80ELb0ELb0ELb1ELb0ELb1ELb0ELb1ELb0EEENS1_21CollectiveEpilogueFwdINS6_IJS8_S8_S9_EEENS6_IJNS7_ILi1EEESH_SH_EEESB_SD_Li128ELb0ELb1ELb0ELb0EEENS1_19SingleTileSchedulerILb0ELb0ELb1ELi128EEEEEEEEEvNT_6ParamsE)
        /*0284*/ 	.word	0x00000000


	//----- nvinfo : EIATTR_REGCOUNT
	.align		4
.L_118:
        /*0288*/ 	.byte	0x04, 0x2f
        /*028a*/ 	.short	(.L_120 - .L_119)
	.align		4
.L_119:
        /*028c*/ 	.word	index@(_ZN7cutlass13device_kernelIN5flash19enable_sm80_to_sm89INS1_16FlashAttnFwdSm80INS1_25CollectiveMainloopFwdSm80ILi8ELi1ELb1EN4cute5tupleIJNS5_1CILi128EEES8_S8_EEELi128ENS_6half_tEfNS_4arch4Sm80ELb1ELb0ELb1ELb1ELb1ELb1ELb1ELb0EEENS1_21CollectiveEpilogueFwdIS9_NS6_IJNS7_ILi1EEESF_SF_EEESA_SC_Li256ELb1ELb1ELb0ELb0EEENS1_19SingleTileSchedulerILb1ELb0ELb1ELi128EEEEEEEEEvNT_6ParamsE)
        /*0290*/ 	.word	0x00000004


	//----- nvinfo : EIATTR_FRAME_SIZE
	.align		4
.L_120:
        /*0294*/ 	.byte	0x04, 0x11
        /*0296*/ 	.short	(.L_122 - .L_121)
	.align		4
.L_121:
        /*0298*/ 	.word	index@(_ZN7cutlass13device_kernelIN5flash19enable_sm80_to_sm89INS1_16FlashAttnFwdSm80INS1_25CollectiveMainloopFwdSm80ILi8ELi1ELb1EN4cute5tupleIJNS5_1CILi128EEES8_S8_EEELi128ENS_6half_tEfNS_4arch4Sm80ELb1ELb0ELb1ELb1ELb1ELb1ELb1ELb0EEENS1_21CollectiveEpilogueFwdIS9_NS6_IJNS7_ILi1EEESF_SF_EEESA_SC_Li256ELb1ELb1ELb0ELb0EEENS1_19SingleTileSchedulerILb1ELb0ELb1ELi128EEEEEEEEEvNT_6ParamsE)
        /*029c*/ 	.word	0x00000000


	//----- nvinfo : EIATTR_REGCOUNT
	.align		4
.L_122:
        /*02a0*/ 	.byte	0x04, 0x2f
        /*02a2*/ 	.short	(.L_124 - .L_123)
	.align		4
.L_123:
        /*02a4*/ 	.word	index@(_ZN7cutlass13device_kernelIN5flash19enable_sm80_to_sm89INS1_16FlashAttnFwdSm80INS1_25CollectiveMainloopFwdSm80ILi8ELi1ELb1EN4cute5tupleIJNS5_1CILi128EEES8_S8_EEELi128ENS_6half_tEfNS_4arch4Sm80ELb1ELb0ELb1ELb1ELb1ELb0ELb1ELb0EEENS1_21CollectiveEpilogueFwdIS9_NS6_IJNS7_ILi1EEESF_SF_EEESA_SC_Li256ELb1ELb1ELb0ELb0EEENS1_19SingleTileSchedulerILb1ELb0ELb1ELi128EEEEEEEEEvNT_6ParamsE)
        /*02a8*/ 	.word	0x00000004


	//----- nvinfo : EIATTR_FRAME_SIZE
	.align		4
.L_124:
        /*02ac*/ 	.byte	0x04, 0x11
        /*02ae*/ 	.short	(.L_126 - .L_125)
	.align		4
.L_125:
        /*02b0*/ 	.word	index@(_ZN7cutlass13device_kernelIN5flash19enable_sm80_to_sm89INS1_16FlashAttnFwdSm80INS1_25CollectiveMainloopFwdSm80ILi8ELi1ELb1EN4cute5tupleIJNS5_1CILi128EEES8_S8_EEELi128ENS_6half_tEfNS_4arch4Sm80ELb1ELb0ELb1ELb1ELb1ELb0ELb1ELb0EEENS1_21CollectiveEpilogueFwdIS9_NS6_IJNS7_ILi1EEESF_SF_EEESA_SC_Li256ELb1ELb1ELb0ELb0EEENS1_19SingleTileSchedulerILb1ELb0ELb1ELi128EEEEEEEEEvNT_6ParamsE)
        /*02b4*/ 	.word	0x00000000


	//----- nvinfo : EIATTR_REGCOUNT
	.align		4
.L_126:
        /*02b8*/ 	.byte	0x04, 0x2f
        /*02ba*/ 	.short	(.L_128 - .L_127)
	.align		4
.L_127:
        /*02bc*/ 	.word	index@(_ZN7cutlass13device_kernelIN5flash19enable_sm80_to_sm89INS1_16FlashAttnFwdSm80INS1_25CollectiveMainloopFwdSm80ILi8ELi1ELb1EN4cute5tupleIJNS5_1CILi128EEES8_S8_EEELi128ENS_6half_tEfNS_4arch4Sm80ELb1ELb0ELb1ELb0ELb1ELb0ELb1ELb0EEENS1_21CollectiveEpilogueFwdIS9_NS6_IJNS7_ILi1EEESF_SF_EEESA_SC_Li256ELb0ELb1ELb0ELb0EEENS1_30DynamicPersistentTileSchedulerILi256ELi256ELb0ELb1ELb0EEEEEEEEEvNT_6ParamsE)
        /*02c0*/ 	.word	0x00000004


	//----- nvinfo : EIATTR_FRAME_SIZE
	.align		4
.L_128:
        /*02c4*/ 	.byte	0x04, 0x11
        /*02c6*/ 	.short	(.L_130 - .L_129)
	.align		4
.L_129:
        /*02c8*/ 	.word	index@(_ZN7cutlass13device_kernelIN5flash19enable_sm80_to_sm89INS1_16FlashAttnFwdSm80INS1_25CollectiveMainloopFwdSm80ILi8ELi1ELb1EN4cute5tupleIJNS5_1CILi128EEES8_S8_EEELi128ENS_6half_tEfNS_4arch4Sm80ELb1ELb0ELb1ELb0ELb1ELb0ELb1ELb0EEENS1_21CollectiveEpilogueFwdIS9_NS6_IJNS7_ILi1EEESF_SF_EEESA_SC_Li256ELb0ELb1ELb0ELb0EEENS1_30DynamicPersistentTileSchedulerILi256ELi256ELb0ELb1ELb0EEEEEEEEEvNT_6ParamsE)
        /*02cc*/ 	.word	0x00000000


	//----- nvinfo : EIATTR_REGCOUNT
	.align		4
.L_130:
        /*02d0*/ 	.byte	0x04, 0x2f
        /*02d2*/ 	.short	(.L_132 - .L_131)
	.align		4
.L_131:
        /*02d4*/ 	.word	index@(_ZN7cutlass13device_kernelIN5flash19enable_sm80_to_sm89INS1_16FlashAttnFwdSm80INS1_25CollectiveMainloopFwdSm80ILi8ELi1ELb1EN4cute5tupleIJNS5_1CILi128EEENS7_ILi96EEES8_EEELi128ENS_6half_tEfNS_4arch4Sm80ELb0ELb1ELb1ELb1ELb1ELb1ELb1ELb0EEENS1_21CollectiveEpilogueFwdINS6_IJS8_S8_S9_EEENS6_IJNS7_ILi1EEESH_SH_EEESB_SD_Li256ELb1ELb1ELb0ELb0EEENS1_19SingleTileSchedulerILb1ELb0ELb1ELi128EEEEEEEEEvNT_6ParamsE)
        /*02d8*/ 	.word	0x00000004


	//----- nvinfo : EIATTR_FRAME_SIZE
	.align		4
.L_132:
        /*02dc*/ 	.byte	0x04, 0x11
        /*02de*/ 	.short	(.L_134 - .L_133)
	.align		4
.L_133:
        /*02e0*/ 	.word	index@(_ZN7cutlass13device_kernelIN5flash19enable_sm80_to_sm89INS1_16FlashAttnFwdSm80INS1_25CollectiveMainloopFwdSm80ILi8ELi1ELb1EN4cute5tupleIJNS5_1CILi128EEENS7_ILi96EEES8_EEELi128ENS_6half_tEfNS_4arch4Sm80ELb0ELb1ELb1ELb1ELb1ELb1ELb1ELb0EEENS1_21CollectiveEpilogueFwdINS6_IJS8_S8_S9_EEENS6_IJNS7_ILi1EEESH_SH_EEESB_SD_Li256ELb1ELb1ELb0ELb0EEENS1_19SingleTileSchedulerILb1ELb0ELb1ELi128EEEEEEEEEvNT_6ParamsE)
        /*02e4*/ 	.word	0x00000000


	//----- nvinfo : EIATTR_REGCOUNT
	.align		4
.L_134:
        /*02e8*/ 	.byte	0x04, 0x2f
        /*02ea*/ 	.short	(.L_136 - .L_135)
	.align		4
.L_135:
        /*02ec*/ 	.word	index@(_ZN7cutlass13device_kernelIN5flash19enable_sm80_to_sm89INS1_16FlashAttnFwdSm80INS1_25CollectiveMainloopFwdSm80ILi8ELi1ELb1EN4cute5tupleIJNS5_1CILi128EEENS7_ILi96EEES8_EEELi128ENS_6half_tEfNS_4arch4Sm80ELb0ELb1ELb1ELb1ELb1ELb0ELb1ELb0EEENS1_21CollectiveEpilogueFwdINS6_IJS8_S8_S9_EEENS6_IJNS7_ILi1EEESH_SH_EEESB_SD_Li256ELb1ELb1ELb0ELb0EEENS1_19SingleTileSchedulerILb1ELb0ELb1ELi128EEEEEEEEEvNT_6ParamsE)
        /*02f0*/ 	.word	0x00000004


	//----- nvinfo : EIATTR_FRAME_SIZE
	.align		4
.L_136:
        /*02f4*/ 	.byte	0x04, 0x11
        /*02f6*/ 	.short	(.L_138 - .L_137)
	.align		4
.L_137:
        /*02f8*/ 	.word	index@(_ZN7cutlass13device_kernelIN5flash19enable_sm80_to_sm89INS1_16FlashAttnFwdSm80INS1_25CollectiveMainloopFwdSm80ILi8ELi1ELb1EN4cute5tupleIJNS5_1CILi128EEENS7_ILi96EEES8_EEELi128ENS_6half_tEfNS_4arch4Sm80ELb0ELb1ELb1ELb1ELb1ELb0ELb1ELb0EEENS1_21CollectiveEpilogueFwdINS6_IJS8_S8_S9_EEENS6_IJNS7_ILi1EEESH_SH_EEESB_SD_Li256ELb1ELb1ELb0ELb0EEENS1_19SingleTileSchedulerILb1ELb0ELb1ELi128EEEEEEEEEvNT_6ParamsE)
        /*02fc*/ 	.word	0x00000000


	//----- nvinfo : EIATTR_REGCOUNT
	.align		4
.L_138:
        /*0300*/ 	.byte	0x04, 0x2f
        /*0302*/ 	.short	(.L_140 - .L_139)
	.align		4
.L_139:
        /*0304*/ 	.word	index@(_ZN7cutlass13device_kernelIN5flash19enable_sm80_to_sm89INS1_16FlashAttnFwdSm80INS1_25CollectiveMainloopFwdSm80ILi8ELi1ELb1EN4cute5tupleIJNS5_1CILi128EEENS7_ILi96EEES8_EEELi128ENS_6half_tEfNS_4arch4Sm80ELb0ELb1ELb1ELb0ELb1ELb0ELb1ELb0EEENS1_21CollectiveEpilogueFwdINS6_IJS8_S8_S9_EEENS6_IJNS7_ILi1EEESH_SH_EEESB_SD_Li256ELb0ELb1ELb0ELb0EEENS1_19SingleTileSchedulerILb0ELb0ELb1ELi128EEEEEEEEEvNT_6ParamsE)
        /*0308*/ 	.word	0x00000004


	//----- nvinfo : EIATTR_FRAME_SIZE
	.align		4
.L_140:
        /*030c*/ 	.byte	0x04, 0x11
        /*030e*/ 	.short	(.L_142 - .L_141)
	.align		4
.L_141:
        /*0310*/ 	.word	index@(_ZN7cutlass13device_kernelIN5flash19enable_sm80_to_sm89INS1_16FlashAttnFwdSm80INS1_25CollectiveMainloopFwdSm80ILi8ELi1ELb1EN4cute5tupleIJNS5_1CILi128EEENS7_ILi96EEES8_EEELi128ENS_6half_tEfNS_4arch4Sm80ELb0ELb1ELb1ELb0ELb1ELb0ELb1ELb0EEENS1_21CollectiveEpilogueFwdINS6_IJS8_S8_S9_EEENS6_IJNS7_ILi1EEESH_SH_EEESB_SD_Li256ELb0ELb1ELb0ELb0EEENS1_19SingleTileSchedulerILb0ELb0ELb1ELi128EEEEEEEEEvNT_6ParamsE)
        /*0314*/ 	.word	0x00000000


	//----- nvinfo : EIATTR_REGCOUNT
	.align		4
.L_142:
        /*0318*/ 	.byte	0x04, 0x2f
        /*031a*/ 	.short	(.L_144 - .L_143)
	.align		4
.L_143:
        /*031c*/ 	.word	index@(_ZN7cutlass13device_kernelIN5flash19enable_sm80_to_sm89INS1_16FlashAttnFwdSm80INS1_25CollectiveMainloopFwdSm80ILi8ELi1ELb1EN4cute5tupleIJNS5_1CILi128EEES8_S8_EEELi128ENS_6half_tEfNS_4arch4Sm80ELb0ELb0ELb1ELb1ELb1ELb1ELb1ELb0EEENS1_21CollectiveEpilogueFwdIS9_NS6_IJNS7_ILi1EEESF_SF_EEESA_SC_Li256ELb1ELb1ELb0ELb0EEENS1_19SingleTileSchedulerILb1ELb0ELb1ELi128EEEEEEEEEvNT_6ParamsE)
        /*0320*/ 	.word	0x00000004


	//----- nvinfo : EIATTR_FRAME_SIZE
	.align		4
.L_144:
        /*0324*/ 	.byte	0x04, 0x11
        /*0326*/ 	.short	(.L_146 - .L_145)
	.align		4
.L_145:
        /*0328*/ 	.word	index@(_ZN7cutlass13device_kernelIN5flash19enable_sm80_to_sm89INS1_16FlashAttnFwdSm80INS1_25CollectiveMainloopFwdSm80ILi8ELi1ELb1EN4cute5tupleIJNS5_1CILi128EEES8_S8_EEELi128ENS_6half_tEfNS_4arch4Sm80ELb0ELb0ELb1ELb1ELb1ELb1ELb1ELb0EEENS1_21CollectiveEpilogueFwdIS9_NS6_IJNS7_ILi1EEESF_SF_EEESA_SC_Li256ELb1ELb1ELb0ELb0EEENS1_19SingleTileSchedulerILb1ELb0ELb1ELi128EEEEEEEEEvNT_6ParamsE)
        /*032c*/ 	.word	0x00000000


	//----- nvinfo : EIATTR_REGCOUNT
	.align		4
.L_146:
        /*0330*/ 	.byte	0x04, 0x2f
        /*0332*/ 	.short	(.L_148 - .L_147)
	.align		4
.L_147:
        /*0334*/ 	.word	index@(_ZN7cutlass13device_kernelIN5flash19enable_sm80_to_sm89INS1_16FlashAttnFwdSm80INS1_25CollectiveMainloopFwdSm80ILi8ELi1ELb1EN4cute5tupleIJNS5_1CILi128EEES8_S8_EEELi128ENS_6half_tEfNS_4arch4Sm80ELb0ELb0ELb1ELb1ELb1ELb0ELb1ELb0EEENS1_21CollectiveEpilogueFwdIS9_NS6_IJNS7_ILi1EEESF_SF_EEESA_SC_Li256ELb1ELb1ELb0ELb0EEENS1_19SingleTileSchedulerILb1ELb0ELb1ELi128EEEEEEEEEvNT_6ParamsE)
        /*0338*/ 	.word	0x00000004


	//----- nvinfo : EIATTR_FRAME_SIZE
	.align		4
.L_148:
        /*033c*/ 	.byte	0x04, 0x11
        /*033e*/ 	.short	(.L_150 - .L_149)
	.align		4
.L_149:
        /*0340*/ 	.word	index@(_ZN7cutlass13device_kernelIN5flash19enable_sm80_to_sm89INS1_16FlashAttnFwdSm80INS1_25CollectiveMainloopFwdSm80ILi8ELi1ELb1EN4cute5tupleIJNS5_1CILi128EEES8_S8_EEELi128ENS_6half_tEfNS_4arch4Sm80ELb0ELb0ELb1ELb1ELb1ELb0ELb1ELb0EEENS1_21CollectiveEpilogueFwdIS9_NS6_IJNS7_ILi1EEESF_SF_EEESA_SC_Li256ELb1ELb1ELb0ELb0EEENS1_19SingleTileSchedulerILb1ELb0ELb1ELi128EEEEEEEEEvNT_6ParamsE)
        /*0344*/ 	.word	0x00000000


	//----- nvinfo : EIATTR_REGCOUNT
	.align		4
.L_150:
        /*0348*/ 	.byte	0x04, 0x2f
        /*034a*/ 	.short	(.L_152 - .L_151)
	.align		4
.L_151:
        /*034c*/ 	.word	index@(_ZN7cutlass13device_kernelIN5flash19enable_sm80_to_sm89INS1_16FlashAttnFwdSm80INS1_25CollectiveMainloopFwdSm80ILi8ELi1ELb1EN4cute5tupleIJNS5_1CILi128EEES8_S8_EEELi128ENS_6half_tEfNS_4arch4Sm80ELb0ELb0ELb1ELb0ELb1ELb0ELb1ELb0EEENS1_21CollectiveEpilogueFwdIS9_NS6_IJNS7_ILi1EEESF_SF_EEESA_SC_Li256ELb0ELb1ELb0ELb0EEENS1_19SingleTileSchedulerILb0ELb0ELb1ELi128EEEEEEEEEvNT_6ParamsE)
        /*0350*/ 	.word	0x00000004


	//----- nvinfo : EIATTR_FRAME_SIZE
	.align		4
.L_152:
        /*0354*/ 	.byte	0x04, 0x11
        /*0356*/ 	.short	(.L_154 - .L_153)
	.align		4
.L_153:
        /*0358*/ 	.word	index@(_ZN7cutlass13device_kernelIN5flash19enable_sm80_to_sm89INS1_16FlashAttnFwdSm80INS1_25CollectiveMainloopFwdSm80ILi8ELi1ELb1EN4cute5tupleIJNS5_1CILi128EEES8_S8_EEELi128ENS_6half_tEfNS_4arch4Sm80ELb0ELb0ELb1ELb0ELb1ELb0ELb1ELb0EEENS1_21CollectiveEpilogueFwdIS9_NS6_IJNS7_ILi1EEESF_SF_EEESA_SC_Li256ELb0ELb1ELb0ELb0EEENS1_19SingleTileSchedulerILb0ELb0ELb1ELi128EEEEEEEEEvNT_6ParamsE)
        /*035c*/ 	.word	0x00000000


	//----- nvinfo : EIATTR_MIN_STACK_SIZE
	.align		4
.L_154:
        /*0360*/ 	.byte	0x04, 0x12
        /*0362*/ 	.short	(.L_156 - .L_155)
	.align		4
.L_155:
        /*0364*/ 	.word	index@(_ZN7cutlass13device_kernelIN5flash19enable_sm80_to_sm89INS1_16FlashAttnFwdSm80INS1_25CollectiveMainloopFwdSm80ILi8ELi1ELb1EN4cute5tupleIJNS5_1CILi128EEES8_S8_EEELi128ENS_6half_tEfNS_4arch4Sm80ELb0ELb0ELb1ELb0ELb1ELb0ELb1ELb0EEENS1_21CollectiveEpilogueFwdIS9_NS6_IJNS7_ILi1EEESF_SF_EEESA_SC_Li256ELb0ELb1ELb0ELb0EEENS1_19SingleTileSchedulerILb0ELb0ELb1ELi128EEEEEEEEEvNT_6ParamsE)
        /*0368*/ 	.word	0x00000000


	//----- nvinfo : EIATTR_MIN_STACK_SIZE
	.align		4
.L_156:
        /*036c*/ 	.byte	0x04, 0x12
        /*036e*/ 	.short	(.L_158 - .L_157)
	.align		4
.L_157:
        /*0370*/ 	.word	index@(_ZN7cutlass13device_kernelIN5flash19enable_sm80_to_sm89INS1_16FlashAttnFwdSm80INS1_25CollectiveMainloopFwdSm80ILi8ELi1ELb1EN4cute5tupleIJNS5_1CILi128EEES8_S8_EEELi128ENS_6half_tEfNS_4arch4Sm80ELb0ELb0ELb1ELb1ELb1ELb0ELb1ELb0EEENS1_21CollectiveEpilogueFwdIS9_NS6_IJNS7_ILi1EEESF_SF_EEESA_SC_Li256ELb1ELb1ELb0ELb0EEENS1_19SingleTileSchedulerILb1ELb0ELb1ELi128EEEEEEEEEvNT_6ParamsE)
        /*0374*/ 	.word	0x00000000


	//----- nvinfo : EIATTR_MIN_STACK_SIZE
	.align		4
.L_158:
        /*0378*/ 	.byte	0x04, 0x12
        /*037a*/ 	.short	(.L_160 - .L_159)
	.align		4
.L_159:
        /*037c*/ 	.word	index@(_ZN7cutlass13device_kernelIN5flash19enable_sm80_to_sm89INS1_16FlashAttnFwdSm80INS1_25CollectiveMainloopFwdSm80ILi8ELi1ELb1EN4cute5tupleIJNS5_1CILi128EEES8_S8_EEELi128ENS_6half_tEfNS_4arch4Sm80ELb0ELb0ELb1ELb1ELb1ELb1ELb1ELb0EEENS1_21CollectiveEpilogueFwdIS9_NS6_IJNS7_ILi1EEESF_SF_EEESA_SC_Li256ELb1ELb1ELb0ELb0EEENS1_19SingleTileSchedulerILb1ELb0ELb1ELi128EEEEEEEEEvNT_6ParamsE)
        /*0380*/ 	.word	0x00000000


	//----- nvinfo : EIATTR_MIN_STACK_SIZE
	.align		4
.L_160:
        /*0384*/ 	.byte	0x04, 0x12
        /*0386*/ 	.short	(.L_162 - .L_161)
	.align		4
.L_161:
        /*0388*/ 	.word	index@(_ZN7cutlass13device_kernelIN5flash19enable_sm80_to_sm89INS1_16FlashAttnFwdSm80INS1_25CollectiveMainloopFwdSm80ILi8ELi1ELb1EN4cute5tupleIJNS5_1CILi128EEENS7_ILi96EEES8_EEELi128ENS_6half_tEfNS_4arch4Sm80ELb0ELb1ELb1ELb0ELb1ELb0ELb1ELb0EEENS1_21CollectiveEpilogueFwdINS6_IJS8_S8_S9_EEENS6_IJNS7_ILi1EEESH_SH_EEESB_SD_Li256ELb0ELb1ELb0ELb0EEENS1_19SingleTileSchedulerILb0ELb0ELb1ELi128EEEEEEEEEvNT_6ParamsE)
        /*038c*/ 	.word	0x00000000


	//----- nvinfo : EIATTR_MIN_STACK_SIZE
	.align		4
.L_162:
        /*0390*/ 	.byte	0x04, 0x12
        /*0392*/ 	.short	(.L_164 - .L_163)
	.align		4
.L_163:
        /*0394*/ 	.word	index@(_ZN7cutlass13device_kernelIN5flash19enable_sm80_to_sm89INS1_16FlashAttnFwdSm80INS1_25CollectiveMainloopFwdSm80ILi8ELi1ELb1EN4cute5tupleIJNS5_1CILi128EEENS7_ILi96EEES8_EEELi128ENS_6half_tEfNS_4arch4Sm80ELb0ELb1ELb1ELb1ELb1ELb0ELb1ELb0EEENS1_21CollectiveEpilogueFwdINS6_IJS8_S8_S9_EEENS6_IJNS7_ILi1EEESH_SH_EEESB_SD_Li256ELb1ELb1ELb0ELb0EEENS1_19SingleTileSchedulerILb1ELb0ELb1ELi128EEEEEEEEEvNT_6ParamsE)
        /*0398*/ 	.word	0x00000000


	//----- nvinfo : EIATTR_MIN_STACK_SIZE
	.align		4
.L_164:
        /*039c*/ 	.byte	0x04, 0x12
        /*039e*/ 	.short	(.L_166 - .L_165)
	.align		4
.L_165:
        /*03a0*/ 	.word	index@(_ZN7cutlass13device_kernelIN5flash19enable_sm80_to_sm89INS1_16FlashAttnFwdSm80INS1_25CollectiveMainloopFwdSm80ILi8ELi1ELb1EN4cute5tupleIJNS5_1CILi128EEENS7_ILi96EEES8_EEELi128ENS_6half_tEfNS_4arch4Sm80ELb0ELb1ELb1ELb1ELb1ELb1ELb1ELb0EEENS1_21CollectiveEpilogueFwdINS6_IJS8_S8_S9_EEENS6_IJNS7_ILi1EEESH_SH_EEESB_SD_Li256ELb1ELb1ELb0ELb0EEENS1_19SingleTileSchedulerILb1ELb0ELb1ELi128EEEEEEEEEvNT_6ParamsE)
        /*03a4*/ 	.word	0x00000000


	//----- nvinfo : EIATTR_MIN_STACK_SIZE
	.align		4
.L_166:
        /*03a8*/ 	.byte	0x04, 0x12
        /*03aa*/ 	.short	(.L_168 - .L_167)
	.align		4
.L_167:
        /*03ac*/ 	.word	index@(_ZN7cutlass13device_kernelIN5flash19enable_sm80_to_sm89INS1_16FlashAttnFwdSm80INS1_25CollectiveMainloopFwdSm80ILi8ELi1ELb1EN4cute5tupleIJNS5_1CILi128EEES8_S8_EEELi128ENS_6half_tEfNS_4arch4Sm80ELb1ELb0ELb1ELb0ELb1ELb0ELb1ELb0EEENS1_21CollectiveEpilogueFwdIS9_NS6_IJNS7_ILi1EEESF_SF_EEESA_SC_Li256ELb0ELb1ELb0ELb0EEENS1_30DynamicPersistentTileSchedulerILi256ELi256ELb0ELb1ELb0EEEEEEEEEvNT_6ParamsE)
        /*03b0*/ 	.word	0x00000000


	//----- nvinfo : EIATTR_MIN_STACK_SIZE
	.align		4
.L_168:
        /*03b4*/ 	.byte	0x04, 0x12
        /*03b6*/ 	.short	(.L_170 - .L_169)
	.align		4
.L_169:
        /*03b8*/ 	.word	index@(_ZN7cutlass13device_kernelIN5flash19enable_sm80_to_sm89INS1_16FlashAttnFwdSm80INS1_25CollectiveMainloopFwdSm80ILi8ELi1ELb1EN4cute5tupleIJNS5_1CILi128EEES8_S8_EEELi128ENS_6half_tEfNS_4arch4Sm80ELb1ELb0ELb1ELb1ELb1ELb0ELb1ELb0EEENS1_21CollectiveEpilogueFwdIS9_NS6_IJNS7_ILi1EEESF_SF_EEESA_SC_Li256ELb1ELb1ELb0ELb0EEENS1_19SingleTileSchedulerILb1ELb0ELb1ELi128EEEEEEEEEvNT_6ParamsE)
        /*03bc*/ 	.word	0x00000000


	//----- nvinfo : EIATTR_MIN_STACK_SIZE
	.align		4
.L_170:
        /*03c0*/ 	.byte	0x04, 0x12
        /*03c2*/ 	.short	(.L_172 - .L_171)
	.align		4
.L_171:
        /*03c4*/ 	.word	index@(_ZN7cutlass13device_kernelIN5flash19enable_sm80_to_sm89INS1_16FlashAttnFwdSm80INS1_25CollectiveMainloopFwdSm80ILi8ELi1ELb1EN4cute5tupleIJNS5_1CILi128EEES8_S8_EEELi128ENS_6half_tEfNS_4arch4Sm80ELb1ELb0ELb1ELb1ELb1ELb1ELb1ELb0EEENS1_21CollectiveEpilogueFwdIS9_NS6_IJNS7_ILi1EEESF_SF_EEESA_SC_Li256ELb1ELb1ELb0ELb0EEENS1_19SingleTileSchedulerILb1ELb0ELb1ELi128EEEEEEEEEvNT_6ParamsE)
        /*03c8*/ 	.word	0x00000000


	//----- nvinfo : EIATTR_MIN_STACK_SIZE
	.align		4
.L_172:
        /*03cc*/ 	.byte	0x04, 0x12
        /*03ce*/ 	.short	(.L_174 - .L_173)
	.align		4
.L_173:
        /*03d0*/ 	.word	index@(_ZN7cutlass13device_kernelIN5flash19enable_sm80_to_sm89INS1_16FlashAttnFwdSm80INS1_25CollectiveMainloopFwdSm80ILi4ELi1ELb0EN4cute5tupleIJNS5_1CILi128EEENS7_ILi64EEES8_EEELi128ENS_6half_tEfNS_4arch4Sm80ELb0ELb0ELb1ELb0ELb1ELb0ELb1ELb0EEENS1_21CollectiveEpilogueFwdINS6_IJS8_S8_S9_EEENS6_IJNS7_ILi1EEESH_SH_EEESB_SD_Li128ELb0ELb1ELb0ELb0EEENS1_19SingleTileSchedulerILb0ELb0ELb1ELi128EEEEEEEEEvNT_6ParamsE)
        /*03d4*/ 	.word	0x00000000


	//----- nvinfo : EIATTR_MIN_STACK_SIZE
	.align		4
.L_174:
        /*03d8*/ 	.byte	0x04, 0x12
        /*03da*/ 	.short	(.L_176 - .L_175)
	.align		4
.L_175:
        /*03dc*/ 	.word	index@(_ZN7cutlass13device_kernelIN5flash19enable_sm80_to_sm89INS1_16FlashAttnFwdSm80INS1_25CollectiveMainloopFwdSm80ILi4ELi1ELb0EN4cute5tupleIJNS5_1CILi128EEENS7_ILi64EEES8_EEELi128ENS_6half_tEfNS_4arch4Sm80ELb0ELb0ELb1ELb1ELb1ELb0ELb1ELb0EEENS1_21CollectiveEpilogueFwdINS6_IJS8_S8_S9_EEENS6_IJNS7_ILi1EEESH_SH_EEESB_SD_Li128ELb1ELb1ELb0ELb0EEENS1_19SingleTileSchedulerILb1ELb0ELb1ELi128EEEEEEEEEvNT_6ParamsE)
        /*03e0*/ 	.word	0x00000000


	//----- nvinfo : EIATTR_MIN_STACK_SIZE
	.align		4
.L_176:
        /*03e4*/ 	.byte	0x04, 0x12
        /*03e6*/ 	.short	(.L_178 - .L_177)
	.align		4
.L_177:
        /*03e8*/ 	.word	index@(_ZN7cutlass13device_kernelIN5flash19enable_sm80_to_sm89INS1_16FlashAttnFwdSm80INS1_25CollectiveMainloopFwdSm80ILi4ELi1ELb0EN4cute5tupleIJNS5_1CILi128EEENS7_ILi64EEES8_EEELi128ENS_6half_tEfNS_4arch4Sm80ELb0ELb0ELb1ELb1ELb1ELb1ELb1ELb0EEENS1_21CollectiveEpilogueFwdINS6_IJS8_S8_S9_EEENS6_IJNS7_ILi1EEESH_SH_EEESB_SD_Li128ELb1ELb1ELb0ELb0EEENS1_19SingleTileSchedulerILb1ELb0ELb1ELi128EEEEEEEEEvNT_6ParamsE)
        /*03ec*/ 	.word	0x00000000


	//----- nvinfo : EIATTR_MIN_STACK_SIZE
	.align		4
.L_178:
        /*03f0*/ 	.byte	0x04, 0x12
        /*03f2*/ 	.short	(.L_180 - .L_179)
	.align		4
.L_179:
        /*03f4*/ 	.word	index@(_ZN7cutlass13device_kernelIN5flash19enable_sm80_to_sm89INS1_16FlashAttnFwdSm80INS1_25CollectiveMainloopFwdSm80ILi4ELi1ELb0EN4cute5tupleIJNS5_1CILi128EEENS7_ILi48EEES8_EEELi128ENS_6half_tEfNS_4arch4Sm80ELb0ELb1ELb1ELb0ELb1ELb0ELb1ELb0EEENS1_21CollectiveEpilogueFwdINS6_IJS8_S8_S9_EEENS6_IJNS7_ILi1EEESH_SH_EEESB_SD_Li128ELb0ELb1ELb0ELb0EEENS1_19SingleTileSchedulerILb0ELb0ELb1ELi128EEEEEEEEEvNT_6ParamsE)
        /*03f8*/ 	.word	0x00000000


	//----- nvinfo : EIATTR_MIN_STACK_SIZE
	.align		4
.L_180:
        /*03fc*/ 	.byte	0x04, 0x12
        /*03fe*/ 	.short	(.L_182 - .L_181)
	.align		4
.L_181:
        /*0400*/ 	.word	index@(_ZN7cutlass13device_kernelIN5flash19enable_sm80_to_sm89INS1_16FlashAttnFwdSm80INS1_25CollectiveMainloopFwdSm80ILi4ELi1ELb0EN4cute5tupleIJNS5_1CILi128EEENS7_ILi48EEES8_EEELi128ENS_6half_tEfNS_4arch4Sm80ELb0ELb1ELb1ELb1ELb1ELb0ELb1ELb0EEENS1_21CollectiveEpilogueFwdINS6_IJS8_S8_S9_EEENS6_IJNS7_ILi1EEESH_SH_EEESB_SD_Li128ELb1ELb1ELb0ELb0EEENS1_19SingleTileSchedulerILb1ELb0ELb1ELi128EEEEEEEEEvNT_6ParamsE)
        /*0404*/ 	.word	0x00000000


	//----- nvinfo : EIATTR_MIN_STACK_SIZE
	.align		4
.L_182:
        /*0408*/ 	.byte	0x04, 0x12
        /*040a*/ 	.short	(.L_184 - .L_183)
	.align		4
.L_183:
        /*040c*/ 	.word	index@(_ZN7cutlass13device_kernelIN5flash19enable_sm80_to_sm89INS1_16FlashAttnFwdSm80INS1_25CollectiveMainloopFwdSm80ILi4ELi1ELb0EN4cute5tupleIJNS5_1CILi128EEENS7_ILi48EEES8_EEELi128ENS_6half_tEfNS_4arch4Sm80ELb0ELb1ELb1ELb1ELb1ELb1ELb1ELb0EEENS1_21CollectiveEpilogueFwdINS6_IJS8_S8_S9_EEENS6_IJNS7_ILi1EEESH_SH_EEESB_SD_Li128ELb1ELb1ELb0ELb0EEENS1_19SingleTileSchedulerILb1ELb0ELb1ELi128EEEEEEEEEvNT_6ParamsE)
        /*0410*/ 	.word	0x00000000


	//----- nvinfo : EIATTR_MIN_STACK_SIZE
	.align		4
.L_184:
        /*0414*/ 	.byte	0x04, 0x12
        /*0416*/ 	.short	(.L_186 - .L_185)
	.align		4
.L_185:
        /*0418*/ 	.word	index@(_ZN7cutlass13device_kernelIN5flash19enable_sm80_to_sm89INS1_16FlashAttnFwdSm80INS1_25CollectiveMainloopFwdSm80ILi4ELi1ELb0EN4cute5tupleIJNS5_1CILi128EEENS7_ILi64EEES8_EEELi128ENS_6half_tEfNS_4arch4Sm80ELb1ELb0ELb1ELb0ELb1ELb0ELb1ELb0EEENS1_21CollectiveEpilogueFwdINS6_IJS8_S8_S9_EEENS6_IJNS7_ILi1EEESH_SH_EEESB_SD_Li128ELb0ELb1ELb0ELb0EEENS1_30DynamicPersistentTileSchedulerILi128ELi128ELb0ELb1ELb0EEEEEEEEEvNT_6ParamsE)
        /*041c*/ 	.word	0x00000000


	//----- nvinfo : EIATTR_MIN_STACK_SIZE
	.align		4
.L_186:
        /*0420*/ 	.byte	0x04, 0x12
        /*0422*/ 	.short	(.L_188 - .L_187)
	.align		4
.L_187:
        /*0424*/ 	.word	index@(_ZN7cutlass13device_kernelIN5flash19enable_sm80_to_sm89INS1_16FlashAttnFwdSm80INS1_25CollectiveMainloopFwdSm80ILi4ELi1ELb0EN4cute5tupleIJNS5_1CILi128EEENS7_ILi64EEES8_EEELi128ENS_6half_tEfNS_4arch4Sm80ELb1ELb0ELb1ELb1ELb1ELb0ELb1ELb0EEENS1_21CollectiveEpilogueFwdINS6_IJS8_S8_S9_EEENS6_IJNS7_ILi1EEESH_SH_EEESB_SD_Li128ELb1ELb1ELb0ELb0EEENS1_19SingleTileSchedulerILb1ELb0ELb1ELi128EEEEEEEEEvNT_6ParamsE)
        /*0428*/ 	.word	0x00000000


	//----- nvinfo : EIATTR_MIN_STACK_SIZE
	.align		4
.L_188:
        /*042c*/ 	.byte	0x04, 0x12
        /*042e*/ 	.short	(.L_190 - .L_189)
	.align		4
.L_189:
        /*0430*/ 	.word	index@(_ZN7cutlass13device_kernelIN5flash19enable_sm80_to_sm89INS1_16FlashAttnFwdSm80INS1_25CollectiveMainloopFwdSm80ILi4ELi1ELb0EN4cute5tupleIJNS5_1CILi128EEENS7_ILi64EEES8_EEELi128ENS_6half_tEfNS_4arch4Sm80ELb1ELb0ELb1ELb1ELb1ELb1ELb1ELb0EEENS1_21CollectiveEpilogueFwdINS6_IJS8_S8_S9_EEENS6_IJNS7_ILi1EEESH_SH_EEESB_SD_Li128ELb1ELb1ELb0ELb0EEENS1_19SingleTileSchedulerILb1ELb0ELb1ELi128EEEEEEEEEvNT_6ParamsE)
        /*0434*/ 	.word	0x00000000


	//----- nvinfo : EIATTR_MIN_STACK_SIZE
	.align		4
.L_190:
        /*0438*/ 	.byte	0x04, 0x12
        /*043a*/ 	.short	(.L_192 - .L_191)
	.align		4
.L_191:
        /*043c*/ 	.word	index@(_ZN7cutlass13device_kernelIN5flash19enable_sm80_to_sm89INS1_16FlashAttnFwdSm80INS1_25CollectiveMainloopFwdSm80ILi8ELi1ELb1EN4cute5tupleIJNS5_1CILi128EEES8_S8_EEELi128ENS_6half_tEfNS_4arch4Sm80ELb0ELb0ELb0ELb0ELb1ELb0ELb1ELb0EEENS1_21CollectiveEpilogueFwdIS9_NS6_IJNS7_ILi1EEESF_SF_EEESA_SC_Li256ELb0ELb1ELb0ELb0EEENS1_19SingleTileSchedulerILb0ELb0ELb1ELi128EEEEEEEEEvNT_6ParamsE)
        /*0440*/ 	.word	0x00000000


	//----- nvinfo : EIATTR_MIN_STACK_SIZE
	.align		4
.L_192:
        /*0444*/ 	.byte	0x04, 0x12
        /*0446*/ 	.short	(.L_194 - .L_193)
	.align		4
.L_193:
        /*0448*/ 	.word	index@(_ZN7cutlass13device_kernelIN5flash19enable_sm80_to_sm89INS1_16FlashAttnFwdSm80INS1_25CollectiveMainloopFwdSm80ILi8ELi1ELb1EN4cute5tupleIJNS5_1CILi128EEES8_S8_EEELi128ENS_6half_tEfNS_4arch4Sm80ELb0ELb0ELb0ELb1ELb1ELb0ELb1ELb0EEENS1_21CollectiveEpilogueFwdIS9_NS6_IJNS7_ILi1EEESF_SF_EEESA_SC_Li256ELb1ELb1ELb0ELb0EEENS1_19SingleTileSchedulerILb1ELb0ELb1ELi128EEEEEEEEEvNT_6ParamsE)
        /*044c*/ 	.word	0x00000000


	//----- nvinfo : EIATTR_MIN_STACK_SIZE
	.align		4
.L_194:
        /*0450*/ 	.byte	0x04, 0x12
        /*0452*/ 	.short	(.L_196 - .L_195)
	.align		4
.L_195:
        /*0454*/ 	.word	index@(_ZN7cutlass13device_kernelIN5flash19enable_sm80_to_sm89INS1_16FlashAttnFwdSm80INS1_25CollectiveMainloopFwdSm80ILi8ELi1ELb1EN4cute5tupleIJNS5_1CILi128EEES8_S8_EEELi128ENS_6half_tEfNS_4arch4Sm80ELb0ELb0ELb0ELb1ELb1ELb1ELb1ELb0EEENS1_21CollectiveEpilogueFwdIS9_NS6_IJNS7_ILi1EEESF_SF_EEESA_SC_Li256ELb1ELb1ELb0ELb0EEENS1_19SingleTileSchedulerILb1ELb0ELb1ELi128EEEEEEEEEvNT_6ParamsE)
        /*0458*/ 	.word	0x00000000


	//----- nvinfo : EIATTR_MIN_STACK_SIZE
	.align		4
.L_196:
        /*045c*/ 	.byte	0x04, 0x12
        /*045e*/ 	.short	(.L_198 - .L_197)
	.align		4
.L_197:
        /*0460*/ 	.word	index@(_ZN7cutlass13device_kernelIN5flash19enable_sm80_to_sm89INS1_16FlashAttnFwdSm80INS1_25CollectiveMainloopFwdSm80ILi8ELi1ELb1EN4cute5tupleIJNS5_1CILi128EEENS7_ILi96EEES8_EEELi128ENS_6half_tEfNS_4arch4Sm80ELb0ELb1ELb0ELb0ELb1ELb0ELb1ELb0EEENS1_21CollectiveEpilogueFwdINS6_IJS8_S8_S9_EEENS6_IJNS7_ILi1EEESH_SH_EEESB_SD_Li256ELb0ELb1ELb0ELb0EEENS1_19SingleTileSchedulerILb0ELb0ELb1ELi128EEEEEEEEEvNT_6ParamsE)
        /*0464*/ 	.word	0x00000000


	//----- nvinfo : EIATTR_MIN_STACK_SIZE
	.align		4
.L_198:
        /*0468*/ 	.byte	0x04, 0x12
        /*046a*/ 	.short	(.L_200 - .L_199)
	.align		4
.L_199:
        /*046c*/ 	.word	index@(_ZN7cutlass13device_kernelIN5flash19enable_sm80_to_sm89INS1_16FlashAttnFwdSm80INS1_25CollectiveMainloopFwdSm80ILi8ELi1ELb1EN4cute5tupleIJNS5_1CILi128EEENS7_ILi96EEES8_EEELi128ENS_6half_tEfNS_4arch4Sm80ELb0ELb1ELb0ELb1ELb1ELb0ELb1ELb0EEENS1_21CollectiveEpilogueFwdINS6_IJS8_S8_S9_EEENS6_IJNS7_ILi1EEESH_SH_EEESB_SD_Li256ELb1ELb1ELb0ELb0EEENS1_19SingleTileSchedulerILb1ELb0ELb1ELi128EEEEEEEEEvNT_6ParamsE)
        /*0470*/ 	.word	0x00000000


	//----- nvinfo : EIATTR_MIN_STACK_SIZE
	.align		4
.L_200:
        /*0474*/ 	.byte	0x04, 0x12
        /*0476*/ 	.short	(.L_202 - .L_201)
	.align		4
.L_201:
        /*0478*/ 	.word	index@(_ZN7cutlass13device_kernelIN5flash19enable_sm80_to_sm89INS1_16FlashAttnFwdSm80INS1_25CollectiveMainloopFwdSm80ILi8ELi1ELb1EN4cute5tupleIJNS5_1CILi128EEENS7_ILi96EEES8_EEELi128ENS_6half_tEfNS_4arch4Sm80ELb0ELb1ELb0ELb1ELb1ELb1ELb1ELb0EEENS1_21CollectiveEpilogueFwdINS6_IJS8_S8_S9_EEENS6_IJNS7_ILi1EEESH_SH_EEESB_SD_Li256ELb1ELb1ELb0ELb0EEENS1_19SingleTileSchedulerILb1ELb0ELb1ELi128EEEEEEEEEvNT_6ParamsE)
        /*047c*/ 	.word	0x00000000


	//----- nvinfo : EIATTR_MIN_STACK_SIZE
	.align		4
.L_202:
        /*0480*/ 	.byte	0x04, 0x12
        /*0482*/ 	.short	(.L_204 - .L_203)
	.align		4
.L_203:
        /*0484*/ 	.word	index@(_ZN7cutlass13device_kernelIN5flash19enable_sm80_to_sm89INS1_16FlashAttnFwdSm80INS1_25CollectiveMainloopFwdSm80ILi8ELi1ELb1EN4cute5tupleIJNS5_1CILi128EEES8_S8_EEELi128ENS_6half_tEfNS_4arch4Sm80ELb1ELb0ELb0ELb0ELb1ELb0ELb1ELb0EEENS1_21CollectiveEpilogueFwdIS9_NS6_IJNS7_ILi1EEESF_SF_EEESA_SC_Li256ELb0ELb1ELb0ELb0EEENS1_30DynamicPersistentTileSchedulerILi256ELi256ELb0ELb1ELb0EEEEEEEEEvNT_6ParamsE)
        /*0488*/ 	.word	0x00000000


	//----- nvinfo : EIATTR_MIN_STACK_SIZE
	.align		4
.L_204:
        /*048c*/ 	.byte	0x04, 0x12
        /*048e*/ 	.short	(.L_206 - .L_205)
	.align		4
.L_205:
        /*0490*/ 	.word	index@(_ZN7cutlass13device_kernelIN5flash19enable_sm80_to_sm89INS1_16FlashAttnFwdSm80INS1_25CollectiveMainloopFwdSm80ILi8ELi1ELb1EN4cute5tupleIJNS5_1CILi128EEES8_S8_EEELi128ENS_6half_tEfNS_4arch4Sm80ELb1ELb0ELb0ELb1ELb1ELb0ELb1ELb0EEENS1_21CollectiveEpilogueFwdIS9_NS6_IJNS7_ILi1EEESF_SF_EEESA_SC_Li256ELb1ELb1ELb0ELb0EEENS1_19SingleTileSchedulerILb1ELb0ELb1ELi128EEEEEEEEEvNT_6ParamsE)
        /*0494*/ 	.word	0x00000000


	//----- nvinfo : EIATTR_MIN_STACK_SIZE
	.align		4
.L_206:
        /*0498*/ 	.byte	0x04, 0x12
        /*049a*/ 	.short	(.L_208 - .L_207)
	.align		4
.L_207:
        /*049c*/ 	.word	index@(_ZN7cutlass13device_kernelIN5flash19enable_sm80_to_sm89INS1_16FlashAttnFwdSm80INS1_25CollectiveMainloopFwdSm80ILi8ELi1ELb1EN4cute5tupleIJNS5_1CILi128EEES8_S8_EEELi128ENS_6half_tEfNS_4arch4Sm80ELb1ELb0ELb0ELb1ELb1ELb1ELb1ELb0EEENS1_21CollectiveEpilogueFwdIS9_NS6_IJNS7_ILi1EEESF_SF_EEESA_SC_Li256ELb1ELb1ELb0ELb0EEENS1_19SingleTileSchedulerILb1ELb0ELb1ELi128EEEEEEEEEvNT_6ParamsE)
        /*04a0*/ 	.word	0x00000000


	//----- nvinfo : EIATTR_MIN_STACK_SIZE
	.align		4
.L_208:
        /*04a4*/ 	.byte	0x04, 0x12
        /*04a6*/ 	.short	(.L_210 - .L_209)
	.align		4
.L_209:
        /*04a8*/ 	.word	index@(_ZN7cutlass13device_kernelIN5flash19enable_sm80_to_sm89INS1_16FlashAttnFwdSm80INS1_25CollectiveMainloopFwdSm80ILi4ELi1ELb0EN4cute5tupleIJNS5_1CILi128EEENS7_ILi64EEES8_EEELi128ENS_6half_tEfNS_4arch4Sm80ELb0ELb0ELb0ELb0ELb1ELb0ELb1ELb0EEENS1_21CollectiveEpilogueFwdINS6_IJS8_S8_S9_EEENS6_IJNS7_ILi1EEESH_SH_EEESB_SD_Li128ELb0ELb1ELb0ELb0EEENS1_19SingleTileSchedulerILb0ELb0ELb1ELi128EEEEEEEEEvNT_6ParamsE)
        /*04ac*/ 	.word	0x00000000


	//----- nvinfo : EIATTR_MIN_STACK_SIZE
	.align		4
.L_210:
        /*04b0*/ 	.byte	0x04, 0x12
        /*04b2*/ 	.short	(.L_212 - .L_211)
	.align		4
.L_211:
        /*04b4*/ 	.word	index@(_ZN7cutlass13device_kernelIN5flash19enable_sm80_to_sm89INS1_16FlashAttnFwdSm80INS1_25CollectiveMainloopFwdSm80ILi4ELi1ELb0EN4cute5tupleIJNS5_1CILi128EEENS7_ILi64EEES8_EEELi128ENS_6half_tEfNS_4arch4Sm80ELb0ELb0ELb0ELb1ELb1ELb0ELb1ELb0EEENS1_21CollectiveEpilogueFwdINS6_IJS8_S8_S9_EEENS6_IJNS7_ILi1EEESH_SH_EEESB_SD_Li128ELb1ELb1ELb0ELb0EEENS1_19SingleTileSchedulerILb1ELb0ELb1ELi128EEEEEEEEEvNT_6ParamsE)
        /*04b8*/ 	.word	0x00000000


	//----- nvinfo : EIATTR_MIN_STACK_SIZE
	.align		4
.L_212:
        /*04bc*/ 	.byte	0x04, 0x12
        /*04be*/ 	.short	(.L_214 - .L_213)
	.align		4
.L_213:
        /*04c0*/ 	.word	index@(_ZN7cutlass13device_kernelIN5flash19enable_sm80_to_sm89INS1_16FlashAttnFwdSm80INS1_25CollectiveMainloopFwdSm80ILi4ELi1ELb0EN4cute5tupleIJNS5_1CILi128EEENS7_ILi64EEES8_EEELi128ENS_6half_tEfNS_4arch4Sm80ELb0ELb0ELb0ELb1ELb1ELb1ELb1ELb0EEENS1_21CollectiveEpilogueFwdINS6_IJS8_S8_S9_EEENS6_IJNS7_ILi1EEESH_SH_EEESB_SD_Li128ELb1ELb1ELb0ELb0EEENS1_19SingleTileSchedulerILb1ELb0ELb1ELi128EEEEEEEEEvNT_6ParamsE)
        /*04c4*/ 	.word	0x00000000


	//----- nvinfo : EIATTR_MIN_STACK_SIZE
	.align		4
.L_214:
        /*04c8*/ 	.byte	0x04, 0x12
        /*04ca*/ 	.short	(.L_216 - .L_215)
	.align		4
.L_215:
        /*04cc*/ 	.word	index@(_ZN7cutlass13device_kernelIN5flash19enable_sm80_to_sm89INS1_16FlashAttnFwdSm80INS1_25CollectiveMainloopFwdSm80ILi4ELi1ELb0EN4cute5tupleIJNS5_1CILi128EEENS7_ILi48EEES8_EEELi128ENS_6half_tEfNS_4arch4Sm80ELb0ELb1ELb0ELb0ELb1ELb0ELb1ELb0EEENS1_21CollectiveEpilogueFwdINS6_IJS8_S8_S9_EEENS6_IJNS7_ILi1EEESH_SH_EEESB_SD_Li128ELb0ELb1ELb0ELb0EEENS1_19SingleTileSchedulerILb0ELb0ELb1ELi128EEEEEEEEEvNT_6ParamsE)
        /*04d0*/ 	.word	0x00000000


	//----- nvinfo : EIATTR_MIN_STACK_SIZE
	.align		4
.L_216:
        /*04d4*/ 	.byte	0x04, 0x12
        /*04d6*/ 	.short	(.L_218 - .L_217)
	.align		4
.L_217:
        /*04d8*/ 	.word	index@(_ZN7cutlass13device_kernelIN5flash19enable_sm80_to_sm89INS1_16FlashAttnFwdSm80INS1_25CollectiveMainloopFwdSm80ILi4ELi1ELb0EN4cute5tupleIJNS5_1CILi128EEENS7_ILi48EEES8_EEELi128ENS_6half_tEfNS_4arch4Sm80ELb0ELb1ELb0ELb1ELb1ELb0ELb1ELb0EEENS1_21CollectiveEpilogueFwdINS6_IJS8_S8_S9_EEENS6_IJNS7_ILi1EEESH_SH_EEESB_SD_Li128ELb1ELb1ELb0ELb0EEENS1_19SingleTileSchedulerILb1ELb0ELb1ELi128EEEEEEEEEvNT_6ParamsE)
        /*04dc*/ 	.word	0x00000000


	//----- nvinfo : EIATTR_MIN_STACK_SIZE
	.align		4
.L_218:
        /*04e0*/ 	.byte	0x04, 0x12
        /*04e2*/ 	.short	(.L_220 - .L_219)
	.align		4
.L_219:
        /*04e4*/ 	.word	index@(_ZN7cutlass13device_kernelIN5flash19enable_sm80_to_sm89INS1_16FlashAttnFwdSm80INS1_25CollectiveMainloopFwdSm80ILi4ELi1ELb0EN4cute5tupleIJNS5_1CILi128EEENS7_ILi48EEES8_EEELi128ENS_6half_tEfNS_4arch4Sm80ELb0ELb1ELb0ELb1ELb1ELb1ELb1ELb0EEENS1_21CollectiveEpilogueFwdINS6_IJS8_S8_S9_EEENS6_IJNS7_ILi1EEESH_SH_EEESB_SD_Li128ELb1ELb1ELb0ELb0EEENS1_19SingleTileSchedulerILb1ELb0ELb1ELi128EEEEEEEEEvNT_6ParamsE)
        /*04e8*/ 	.word	0x00000000


	//----- nvinfo : EIATTR_MIN_STACK_SIZE
	.align		4
.L_220:
        /*04ec*/ 	.byte	0x04, 0x12
        /*04ee*/ 	.short	(.L_222 - .L_221)
	.align		4
.L_221:
        /*04f0*/ 	.word	index@(_ZN7cutlass13device_kernelIN5flash19enable_sm80_to_sm89INS1_16FlashAttnFwdSm80INS1_25CollectiveMainloopFwdSm80ILi4ELi1ELb0EN4cute5tupleIJNS5_1CILi128EEENS7_ILi64EEES8_EEELi128ENS_6half_tEfNS_4arch4Sm80ELb1ELb0ELb0ELb0ELb1ELb0ELb1ELb0EEENS1_21CollectiveEpilogueFwdINS6_IJS8_S8_S9_EEENS6_IJNS7_ILi1EEESH_SH_EEESB_SD_Li128ELb0ELb1ELb0ELb0EEENS1_30DynamicPersistentTileSchedulerILi128ELi128ELb0ELb1ELb0EEEEEEEEEvNT_6ParamsE)
        /*04f4*/ 	.word	0x00000000


	//----- nvinfo : EIATTR_MIN_STACK_SIZE
	.align		4
.L_222:
        /*04f8*/ 	.byte	0x04, 0x12
        /*04fa*/ 	.short	(.L_224 - .L_223)
	.align		4
.L_223:
        /*04fc*/ 	.word	index@(_ZN7cutlass13device_kernelIN5flash19enable_sm80_to_sm89INS1_16FlashAttnFwdSm80INS1_25CollectiveMainloopFwdSm80ILi4ELi1ELb0EN4cute5tupleIJNS5_1CILi128EEENS7_ILi64EEES8_EEELi128ENS_6half_tEfNS_4arch4Sm80ELb1ELb0ELb0ELb1ELb1ELb0ELb1ELb0EEENS1_21CollectiveEpilogueFwdINS6_IJS8_S8_S9_EEENS6_IJNS7_ILi1EEESH_SH_EEESB_SD_Li128ELb1ELb1ELb0ELb0EEENS1_19SingleTileSchedulerILb1ELb0ELb1ELi128EEEEEEEEEvNT_6ParamsE)
        /*0500*/ 	.word	0x00000000


	//----- nvinfo : EIATTR_MIN_STACK_SIZE
	.align		4
.L_224:
        /*0504*/ 	.byte	0x04, 0x12
        /*0506*/ 	.short	(.L_226 - .L_225)
	.align		4
.L_225:
        /*0508*/ 	.word	index@(_ZN7cutlass13device_kernelIN5flash19enable_sm80_to_sm89INS1_16FlashAttnFwdSm80INS1_25CollectiveMainloopFwdSm80ILi4ELi1ELb0EN4cute5tupleIJNS5_1CILi128EEENS7_ILi64EEES8_EEELi128ENS_6half_tEfNS_4arch4Sm80ELb1ELb0ELb0ELb1ELb1ELb1ELb1ELb0EEENS1_21CollectiveEpilogueFwdINS6_IJS8_S8_S9_EEENS6_IJNS7_ILi1EEESH_SH_EEESB_SD_Li128ELb1ELb1ELb0ELb0EEENS1_19SingleTileSchedulerILb1ELb0ELb1ELi128EEEEEEEEEvNT_6ParamsE)
        /*050c*/ 	.word	0x00000000
.L_226:


//--------------------- .nv.compat                --------------------------
	.section	.nv.compat,"",@"SHT_CUDA_COMPAT_INFO"
	.align	4
        /*0000*/ 	.byte	0x02, 0x09, 0x01, 0x00, 0x02, 0x02, 0x01, 0x00, 0x02, 0x05, 0x05, 0x00, 0x03, 0x07, 0x01, 0x01
        /*0010*/ 	.byte	0x02, 0x03, 0x00, 0x00, 0x02, 0x06, 0x01, 0x00, 0x04, 0x0b, 0x08, 0x00, 0x00, 0x00, 0x00, 0x00
        /*0020*/ 	.byte	0x00, 0x00, 0x00, 0x00


//--------------------- .nv.info._ZN7cutlass13device_kernelIN5flash19enable_sm80_to_sm89INS1_16FlashAttnFwdSm80INS1_25CollectiveMainloopFwdSm80ILi8ELi1ELb1EN4cute5tupleIJNS5_1CILi128EEES8_S8_EEELi128ENS_6half_tEfNS_4arch4Sm80ELb0ELb0ELb1ELb0ELb1ELb0ELb1ELb0EEENS1_21CollectiveEpilogueFwdIS9_NS6_IJNS7_ILi1EEESF_SF_EEESA_SC_Li256ELb0ELb1ELb0ELb0EEENS1_19SingleTileSchedulerILb0ELb0ELb1ELi128EEEEEEEEEvNT_6ParamsE --------------------------
	.section	.nv.info._ZN7cutlass13device_kernelIN5flash19enable_sm80_to_sm89INS1_16FlashAttnFwdSm80INS1_25CollectiveMainloopFwdSm80ILi8ELi1ELb1EN4cute5tupleIJNS5_1CILi128EEES8_S8_EEELi128ENS_6half_tEfNS_4arch4Sm80ELb0ELb0ELb1ELb0ELb1ELb0ELb1ELb0EEENS1_21CollectiveEpilogueFwdIS9_NS6_IJNS7_ILi1EEESF_SF_EEESA_SC_Li256ELb0ELb1ELb0ELb0EEENS1_19SingleTileSchedulerILb0ELb0ELb1ELi128EEEEEEEEEvNT_6ParamsE,"",@"SHT_CUDA_INFO"
	.sectionflags	@""
	.align	4


	//----- nvinfo : EIATTR_CUDA_API_VERSION
	.align		4
        /*0000*/ 	.byte	0x04, 0x37
        /*0002*/ 	.short	(.L_228 - .L_227)
.L_227:
        /*0004*/ 	.word	0x00000082


	//----- nvinfo : EIATTR_KPARAM_INFO
	.align		4
.L_228:
        /*0008*/ 	.byte	0x04, 0x17
        /*000a*/ 	.short	(.L_230 - .L_229)
.L_229:
        /*000c*/ 	.word	0x00000000
        /*0010*/ 	.short	0x0000
        /*0012*/ 	.short	0x0000
        /*0014*/ 	.byte	0x00, 0xf0, 0x61, 0x10


	//----- nvinfo : EIATTR_SPARSE_MMA_MASK
	.align		4
.L_230:
        /*0018*/ 	.byte	0x03, 0x50
        /*001a*/ 	.short	0x0000


	//----- nvinfo : EIATTR_MAXREG_COUNT
	.align		4
        /*001c*/ 	.byte	0x03, 0x1b
        /*001e*/ 	.short	0x00ff


	//----- nvinfo : EIATTR_MERCURY_ISA_VERSION
	.align		4
        /*0020*/ 	.byte	0x03, 0x5f
        /*0022*/ 	.short	0x0101


	//----- nvinfo : EIATTR_EXIT_INSTR_OFFSETS
	.align		4
        /*0024*/ 	.byte	0x04, 0x1c
        /*0026*/ 	.short	(.L_232 - .L_231)


	//   ....[0]....
.L_231:
        /*0028*/ 	.word	0x00000010


	//----- nvinfo : EIATTR_MAX_THREADS
	.align		4
.L_232:
        /*002c*/ 	.byte	0x04, 0x05
        /*002e*/ 	.short	(.L_234 - .L_233)
.L_233:
        /*0030*/ 	.word	0x00000100
        /*0034*/ 	.word	0x00000001
        /*0038*/ 	.word	0x00000001


	//----- nvinfo : EIATTR_CBANK_PARAM_SIZE
	.align		4
.L_234:
        /*003c*/ 	.byte	0x03, 0x19
        /*003e*/ 	.short	0x0418


	//----- nvinfo : EIATTR_PARAM_CBANK
	.align		4
        /*0040*/ 	.byte	0x04, 0x0a
        /*0042*/ 	.short	(.L_236 - .L_235)
	.align		4
.L_235:
        /*0044*/ 	.word	index@(.nv.constant0._ZN7cutlass13device_kernelIN5flash19enable_sm80_to_sm89INS1_16FlashAttnFwdSm80INS1_25CollectiveMainloopFwdSm80ILi8ELi1ELb1EN4cute5tupleIJNS5_1CILi128EEES8_S8_EEELi128ENS_6half_tEfNS_4arch4Sm80ELb0ELb0ELb1ELb0ELb1ELb0ELb1ELb0EEENS1_21CollectiveEpilogueFwdIS9_NS6_IJNS7_ILi1EEESF_SF_EEESA_SC_Li256ELb0ELb1ELb0ELb0EEENS1_19SingleTileSchedulerILb0ELb0ELb1ELi128EEEEEEEEEvNT_6ParamsE)
        /*0048*/ 	.short	0x0210
        /*004a*/ 	.short	0x0418


	//----- nvinfo : EIATTR_SW_WAR
	.align		4
.L_236:
        /*004c*/ 	.byte	0x04, 0x36
        /*004e*/ 	.short	(.L_238 - .L_237)
.L_237:
        /*0050*/ 	.word	0x00000008
.L_238:


//--------------------- .nv.info._ZN7cutlass13device_kernelIN5flash19enable_sm80_to_sm89INS1_16FlashAttnFwdSm80INS1_25CollectiveMainloopFwdSm80ILi8ELi1ELb1EN4cute5tupleIJNS5_1CILi128EEES8_S8_EEELi128ENS_6half_tEfNS_4arch4Sm80ELb0ELb0ELb1ELb1ELb1ELb0ELb1ELb0EEENS1_21CollectiveEpilogueFwdIS9_NS6_IJNS7_ILi1EEESF_SF_EEESA_SC_Li256ELb1ELb1ELb0ELb0EEENS1_19SingleTileSchedulerILb1ELb0ELb1ELi128EEEEEEEEEvNT_6ParamsE --------------------------
	.section	.nv.info._ZN7cutlass13device_kernelIN5flash19enable_sm80_to_sm89INS1_16FlashAttnFwdSm80INS1_25CollectiveMainloopFwdSm80ILi8ELi1ELb1EN4cute5tupleIJNS5_1CILi128EEES8_S8_EEELi128ENS_6half_tEfNS_4arch4Sm80ELb0ELb0ELb1ELb1ELb1ELb0ELb1ELb0EEENS1_21CollectiveEpilogueFwdIS9_NS6_IJNS7_ILi1EEESF_SF_EEESA_SC_Li256ELb1ELb1ELb0ELb0EEENS1_19SingleTileSchedulerILb1ELb0ELb1ELi128EEEEEEEEEvNT_6ParamsE,"",@"SHT_CUDA_INFO"
	.sectionflags	@""
	.align	4


	//----- nvinfo : EIATTR_CUDA_API_VERSION
	.align		4
        /*0000*/ 	.byte	0x04, 0x37
        /*0002*/ 	.short	(.L_240 - .L_239)
.L_239:
        /*0004*/ 	.word	0x00000082


	//----- nvinfo : EIATTR_KPARAM_INFO
	.align		4
.L_240:
        /*0008*/ 	.byte	0x04, 0x17
        /*000a*/ 	.short	(.L_242 - .L_241)
.L_241:
        /*000c*/ 	.word	0x00000000
        /*0010*/ 	.short	0x0000
        /*0012*/ 	.short	0x0000
        /*0014*/ 	.byte	0x00, 0xf0, 0x61, 0x10


	//----- nvinfo : EIATTR_SPARSE_MMA_MASK
	.align		4
.L_242:
        /*0018*/ 	.byte	0x03, 0x50
        /*001a*/ 	.short	0x0000


	//----- nvinfo : EIATTR_MAXREG_COUNT
	.align		4
        /*001c*/ 	.byte	0x03, 0x1b
        /*001e*/ 	.short	0x00ff


	//----- nvinfo : EIATTR_MERCURY_ISA_VERSION
	.align		4
        /*0020*/ 	.byte	0x03, 0x5f
        /*0022*/ 	.short	0x0101


	//----- nvinfo : EIATTR_EXIT_INSTR_OFFSETS
	.align		4
        /*0024*/ 	.byte	0x04, 0x1c
        /*0026*/ 	.short	(.L_244 - .L_243)


	//   ....[0]....
.L_243:
        /*0028*/ 	.word	0x00000010


	//----- nvinfo : EIATTR_MAX_THREADS
	.align		4
.L_244:
        /*002c*/ 	.byte	0x04, 0x05
        /*002e*/ 	.short	(.L_246 - .L_245)
.L_245:
        /*0030*/ 	.word	0x00000100
        /*0034*/ 	.word	0x00000001
        /*0038*/ 	.word	0x00000001


	//----- nvinfo : EIATTR_CBANK_PARAM_SIZE
	.align		4
.L_246:
        /*003c*/ 	.byte	0x03, 0x19
        /*003e*/ 	.short	0x0418


	//----- nvinfo : EIATTR_PARAM_CBANK
	.align		4
        /*0040*/ 	.byte	0x04, 0x0a
        /*0042*/ 	.short	(.L_248 - .L_247)
	.align		4
.L_247:
        /*0044*/ 	.word	index@(.nv.constant0._ZN7cutlass13device_kernelIN5flash19enable_sm80_to_sm89INS1_16FlashAttnFwdSm80INS1_25CollectiveMainloopFwdSm80ILi8ELi1ELb1EN4cute5tupleIJNS5_1CILi128EEES8_S8_EEELi128ENS_6half_tEfNS_4arch4Sm80ELb0ELb0ELb1ELb1ELb1ELb0ELb1ELb0EEENS1_21CollectiveEpilogueFwdIS9_NS6_IJNS7_ILi1EEESF_SF_EEESA_SC_Li256ELb1ELb1ELb0ELb0EEENS1_19SingleTileSchedulerILb1ELb0ELb1ELi128EEEEEEEEEvNT_6ParamsE)
        /*0048*/ 	.short	0x0210
        /*004a*/ 	.short	0x0418


	//----- nvinfo : EIATTR_SW_WAR
	.align		4
.L_248:
        /*004c*/ 	.byte	0x04, 0x36
        /*004e*/ 	.short	(.L_250 - .L_249)
.L_249:
        /*0050*/ 	.word	0x00000008
.L_250:


//--------------------- .nv.info._ZN7cutlass13device_kernelIN5flash19enable_sm80_to_sm89INS1_16FlashAttnFwdSm80INS1_25CollectiveMainloopFwdSm80ILi8ELi1ELb1EN4cute5tupleIJNS5_1CILi128EEES8_S8_EEELi128ENS_6half_tEfNS_4arch4Sm80ELb0ELb0ELb1ELb1ELb1ELb1ELb1ELb0EEENS1_21CollectiveEpilogueFwdIS9_NS6_IJNS7_ILi1EEESF_SF_EEESA_SC_Li256ELb1ELb1ELb0ELb0EEENS1_19SingleTileSchedulerILb1ELb0ELb1ELi128EEEEEEEEEvNT_6ParamsE --------------------------
	.section	.nv.info._ZN7cutlass13device_kernelIN5flash19enable_sm80_to_sm89INS1_16FlashAttnFwdSm80INS1_25CollectiveMainloopFwdSm80ILi8ELi1ELb1EN4cute5tupleIJNS5_1CILi128EEES8_S8_EEELi128ENS_6half_tEfNS_4arch4Sm80ELb0ELb0ELb1ELb1ELb1ELb1ELb1ELb0EEENS1_21CollectiveEpilogueFwdIS9_NS6_IJNS7_ILi1EEESF_SF_EEESA_SC_Li256ELb1ELb1ELb0ELb0EEENS1_19SingleTileSchedulerILb1ELb0ELb1ELi128EEEEEEEEEvNT_6ParamsE,"",@"SHT_CUDA_INFO"
	.sectionflags	@""
	.align	4


	//----- nvinfo : EIATTR_CUDA_API_VERSION
	.align		4
        /*0000*/ 	.byte	0x04, 0x37
        /*0002*/ 	.short	(.L_252 - .L_251)
.L_251:
        /*0004*/ 	.word	0x00000082


	//----- nvinfo : EIATTR_KPARAM_INFO
	.align		4
.L_252:
        /*0008*/ 	.byte	0x04, 0x17
        /*000a*/ 	.short	(.L_254 - .L_253)
.L_253:
        /*000c*/ 	.word	0x00000000
        /*0010*/ 	.short	0x0000
        /*0012*/ 	.short	0x0000
        /*0014*/ 	.byte	0x00, 0xf0, 0x61, 0x10


	//----- nvinfo : EIATTR_SPARSE_MMA_MASK
	.align		4
.L_254:
        /*0018*/ 	.byte	0x03, 0x50
        /*001a*/ 	.short	0x0000


	//----- nvinfo : EIATTR_MAXREG_COUNT
	.align		4
        /*001c*/ 	.byte	0x03, 0x1b
        /*001e*/ 	.short	0x00ff


	//----- nvinfo : EIATTR_MERCURY_ISA_VERSION
	.align		4
        /*0020*/ 	.byte	0x03, 0x5f
        /*0022*/ 	.short	0x0101


	//----- nvinfo : EIATTR_EXIT_INSTR_OFFSETS
	.align		4
        /*0024*/ 	.byte	0x04, 0x1c
        /*0026*/ 	.short	(.L_256 - .L_255)


	//   ....[0]....
.L_255:
        /*0028*/ 	.word	0x00000010


	//----- nvinfo : EIATTR_MAX_THREADS
	.align		4
.L_256:
        /*002c*/ 	.byte	0x04, 0x05
        /*002e*/ 	.short	(.L_258 - .L_257)
.L_257:
        /*0030*/ 	.word	0x00000100
        /*0034*/ 	.word	0x00000001
        /*0038*/ 	.word	0x00000001


	//----- nvinfo : EIATTR_CBANK_PARAM_SIZE
	.align		4
.L_258:
        /*003c*/ 	.byte	0x03, 0x19
        /*003e*/ 	.short	0x0418


	//----- nvinfo : EIATTR_PARAM_CBANK
	.align		4
        /*0040*/ 	.byte	0x04, 0x0a
        /*0042*/ 	.short	(.L_260 - .L_259)
	.align		4
.L_259:
        /*0044*/ 	.word	index@(.nv.constant0._ZN7cutlass13device_kernelIN5flash19enable_sm80_to_sm89INS1_16FlashAttnFwdSm80INS1_25CollectiveMainloopFwdSm80ILi8ELi1ELb1EN4cute5tupleIJNS5_1CILi128EEES8_S8_EEELi128ENS_6half_tEfNS_4arch4Sm80ELb0ELb0ELb1ELb1ELb1ELb1ELb1ELb0EEENS1_21CollectiveEpilogueFwdIS9_NS6_IJNS7_ILi1EEESF_SF_EEESA_SC_Li256ELb1ELb1ELb0ELb0EEENS1_19SingleTileSchedulerILb1ELb0ELb1ELi128EEEEEEEEEvNT_6ParamsE)
        /*0048*/ 	.short	0x0210
        /*004a*/ 	.short	0x0418


	//----- nvinfo : EIATTR_SW_WAR
	.align		4
.L_260:
        /*004c*/ 	.byte	0x04, 0x36
        /*004e*/ 	.short	(.L_262 - .L_261)
.L_261:
        /*0050*/ 	.word	0x00000008
.L_262:


//--------------------- .nv.info._ZN7cutlass13device_kernelIN5flash19enable_sm80_to_sm89INS1_16FlashAttnFwdSm80INS1_25CollectiveMainloopFwdSm80ILi8ELi1ELb1EN4cute5tupleIJNS5_1CILi128EEENS7_ILi96EEES8_EEELi128ENS_6half_tEfNS_4arch4Sm80ELb0ELb1ELb1ELb0ELb1ELb0ELb1ELb0EEENS1_21CollectiveEpilogueFwdINS6_IJS8_S8_S9_EEENS6_IJNS7_ILi1EEESH_SH_EEESB_SD_Li256ELb0ELb1ELb0ELb0EEENS1_19SingleTileSchedulerILb0ELb0ELb1ELi128EEEEEEEEEvNT_6ParamsE --------------------------
	.section	.nv.info._ZN7cutlass13device_kernelIN5flash19enable_sm80_to_sm89INS1_16FlashAttnFwdSm80INS1_25CollectiveMainloopFwdSm80ILi8ELi1ELb1EN4cute5tupleIJNS5_1CILi128EEENS7_ILi96EEES8_EEELi128ENS_6half_tEfNS_4arch4Sm80ELb0ELb1ELb1ELb0ELb1ELb0ELb1ELb0EEENS1_21CollectiveEpilogueFwdINS6_IJS8_S8_S9_EEENS6_IJNS7_ILi1EEESH_SH_EEESB_SD_Li256ELb0ELb1ELb0ELb0EEENS1_19SingleTileSchedulerILb0ELb0ELb1ELi128EEEEEEEEEvNT_6ParamsE,"",@"SHT_CUDA_INFO"
	.sectionflags	@""
	.align	4


	//----- nvinfo : EIATTR_CUDA_API_VERSION
	.align		4
        /*0000*/ 	.byte	0x04, 0x37
        /*0002*/ 	.short	(.L_264 - .L_263)
.L_263:
        /*0004*/ 	.word	0x00000082


	//----- nvinfo : EIATTR_KPARAM_INFO
	.align		4
.L_264:
        /*0008*/ 	.byte	0x04, 0x17
        /*000a*/ 	.short	(.L_266 - .L_265)
.L_265:
        /*000c*/ 	.word	0x00000000
        /*0010*/ 	.short	0x0000
        /*0012*/ 	.short	0x0000
        /*0014*/ 	.byte	0x00, 0xf0, 0x61, 0x10


	//----- nvinfo : EIATTR_SPARSE_MMA_MASK
	.align		4
.L_266:
        /*0018*/ 	.byte	0x03, 0x50
        /*001a*/ 	.short	0x0000


	//----- nvinfo : EIATTR_MAXREG_COUNT
	.align		4
        /*001c*/ 	.byte	0x03, 0x1b
        /*001e*/ 	.short	0x00ff


	//----- nvinfo : EIATTR_MERCURY_ISA_VERSION
	.align		4
        /*0020*/ 	.byte	0x03, 0x5f
        /*0022*/ 	.short	0x0101


	//----- nvinfo : EIATTR_EXIT_INSTR_OFFSETS
	.align		4
        /*0024*/ 	.byte	0x04, 0x1c
        /*0026*/ 	.short	(.L_268 - .L_267)


	//   ....[0]....
.L_267:
        /*0028*/ 	.word	0x00000010


	//----- nvinfo : EIATTR_MAX_THREADS
	.align		4
.L_268:
        /*002c*/ 	.byte	0x04, 0x05
        /*002e*/ 	.short	(.L_270 - .L_269)
.L_269:
        /*0030*/ 	.word	0x00000100
        /*0034*/ 	.word	0x00000001
        /*0038*/ 	.word	0x00000001


	//----- nvinfo : EIATTR_CBANK_PARAM_SIZE
	.align		4
.L_270:
        /*003c*/ 	.byte	0x03, 0x19
        /*003e*/ 	.short	0x0418


	//----- nvinfo : EIATTR_PARAM_CBANK
	.align		4
        /*0040*/ 	.byte	0x04, 0x0a
        /*0042*/ 	.short	(.L_272 - .L_271)
	.align		4
.L_271:
        /*0044*/ 	.word	index@(.nv.constant0._ZN7cutlass13device_kernelIN5flash19enable_sm80_to_sm89INS1_16FlashAttnFwdSm80INS1_25CollectiveMainloopFwdSm80ILi8ELi1ELb1EN4cute5tupleIJNS5_1CILi128EEENS7_ILi96EEES8_EEELi128ENS_6half_tEfNS_4arch4Sm80ELb0ELb1ELb1ELb0ELb1ELb0ELb1ELb0EEENS1_21CollectiveEpilogueFwdINS6_IJS8_S8_S9_EEENS6_IJNS7_ILi1EEESH_SH_EEESB_SD_Li256ELb0ELb1ELb0ELb0EEENS1_19SingleTileSchedulerILb0ELb0ELb1ELi128EEEEEEEEEvNT_6ParamsE)
        /*0048*/ 	.short	0x0210
        /*004a*/ 	.short	0x0418


	//----- nvinfo : EIATTR_SW_WAR
	.align		4
.L_272:
        /*004c*/ 	.byte	0x04, 0x36
        /*004e*/ 	.short	(.L_274 - .L_273)
.L_273:
        /*0050*/ 	.word	0x00000008
.L_274:


//--------------------- .nv.info._ZN7cutlass13device_kernelIN5flash19enable_sm80_to_sm89INS1_16FlashAttnFwdSm80INS1_25CollectiveMainloopFwdSm80ILi8ELi1ELb1EN4cute5tupleIJNS5_1CILi128EEENS7_ILi96EEES8_EEELi128ENS_6half_tEfNS_4arch4Sm80ELb0ELb1ELb1ELb1ELb1ELb0ELb1ELb0EEENS1_21CollectiveEpilogueFwdINS6_IJS8_S8_S9_EEENS6_IJNS7_ILi1EEESH_SH_EEESB_SD_Li256ELb1ELb1ELb0ELb0EEENS1_19SingleTileSchedulerILb1ELb0ELb1ELi128EEEEEEEEEvNT_6ParamsE --------------------------
	.section	.nv.info._ZN7cutlass13device_kernelIN5flash19enable_sm80_to_sm89INS1_16FlashAttnFwdSm80INS1_25CollectiveMainloopFwdSm80ILi8ELi1ELb1EN4cute5tupleIJNS5_1CILi128EEENS7_ILi96EEES8_EEELi128ENS_6half_tEfNS_4arch4Sm80ELb0ELb1ELb1ELb1ELb1ELb0ELb1ELb0EEENS1_21CollectiveEpilogueFwdINS6_IJS8_S8_S9_EEENS6_IJNS7_ILi1EEESH_SH_EEESB_SD_Li256ELb1ELb1ELb0ELb0EEENS1_19SingleTileSchedulerILb1ELb0ELb1ELi128EEEEEEEEEvNT_6ParamsE,"",@"SHT_CUDA_INFO"
	.sectionflags	@""
	.align	4


	//----- nvinfo : EIATTR_CUDA_API_VERSION
	.align		4
        /*0000*/ 	.byte	0x04, 0x37
        /*0002*/ 	.short	(.L_276 - .L_275)
.L_275:
        /*0004*/ 	.word	0x00000082


	//----- nvinfo : EIATTR_KPARAM_INFO
	.align		4
.L_276:
        /*0008*/ 	.byte	0x04, 0x17
        /*000a*/ 	.short	(.L_278 - .L_277)
.L_277:
        /*000c*/ 	.word	0x00000000
        /*0010*/ 	.short	0x0000
        /*0012*/ 	.short	0x0000
        /*0014*/ 	.byte	0x00, 0xf0, 0x61, 0x10


	//----- nvinfo : EIATTR_SPARSE_MMA_MASK
	.align		4
.L_278:
        /*0018*/ 	.byte	0x03, 0x50
        /*001a*/ 	.short	0x0000


	//----- nvinfo : EIATTR_MAXREG_COUNT
	.align		4
        /*001c*/ 	.byte	0x03, 0x1b
        /*001e*/ 	.short	0x00ff


	//----- nvinfo : EIATTR_MERCURY_ISA_VERSION
	.align		4
        /*0020*/ 	.byte	0x03, 0x5f
        /*0022*/ 	.short	0x0101


	//----- nvinfo : EIATTR_EXIT_INSTR_OFFSETS
	.align		4
        /*0024*/ 	.byte	0x04, 0x1c
        /*0026*/ 	.short	(.L_280 - .L_279)


	//   ....[0]....
.L_279:
        /*0028*/ 	.word	0x00000010


	//----- nvinfo : EIATTR_MAX_THREADS
	.align		4
.L_280:
        /*002c*/ 	.byte	0x04, 0x05
        /*002e*/ 	.short	(.L_282 - .L_281)
.L_281:
        /*0030*/ 	.word	0x00000100
        /*0034*/ 	.word	0x00000001
        /*0038*/ 	.word	0x00000001


	//----- nvinfo : EIATTR_CBANK_PARAM_SIZE
	.align		4
.L_282:
        /*003c*/ 	.byte	0x03, 0x19
        /*003e*/ 	.short	0x0418


	//----- nvinfo : EIATTR_PARAM_CBANK
	.align		4
        /*0040*/ 	.byte	0x04, 0x0a
        /*0042*/ 	.short	(.L_284 - .L_283)
	.align		4
.L_283:
        /*0044*/ 	.word	index@(.nv.constant0._ZN7cutlass13device_kernelIN5flash19enable_sm80_to_sm89INS1_16FlashAttnFwdSm80INS1_25CollectiveMainloopFwdSm80ILi8ELi1ELb1EN4cute5tupleIJNS5_1CILi128EEENS7_ILi96EEES8_EEELi128ENS_6half_tEfNS_4arch4Sm80ELb0ELb1ELb1ELb1ELb1ELb0ELb1ELb0EEENS1_21CollectiveEpilogueFwdINS6_IJS8_S8_S9_EEENS6_IJNS7_ILi1EEESH_SH_EEESB_SD_Li256ELb1ELb1ELb0ELb0EEENS1_19SingleTileSchedulerILb1ELb0ELb1ELi128EEEEEEEEEvNT_6ParamsE)
        /*0048*/ 	.short	0x0210
        /*004a*/ 	.short	0x0418


	//----- nvinfo : EIATTR_SW_WAR
	.align		4
.L_284:
        /*004c*/ 	.byte	0x04, 0x36
        /*004e*/ 	.short	(.L_286 - .L_285)
.L_285:
        /*0050*/ 	.word	0x00000008
.L_286:


//--------------------- .nv.info._ZN7cutlass13device_kernelIN5flash19enable_sm80_to_sm89INS1_16FlashAttnFwdSm80INS1_25CollectiveMainloopFwdSm80ILi8ELi1ELb1EN4cute5tupleIJNS5_1CILi128EEENS7_ILi96EEES8_EEELi128ENS_6half_tEfNS_4arch4Sm80ELb0ELb1ELb1ELb1ELb1ELb1ELb1ELb0EEENS1_21CollectiveEpilogueFwdINS6_IJS8_S8_S9_EEENS6_IJNS7_ILi1EEESH_SH_EEESB_SD_Li256ELb1ELb1ELb0ELb0EEENS1_19SingleTileSchedulerILb1ELb0ELb1ELi128EEEEEEEEEvNT_6ParamsE --------------------------
	.section	.nv.info._ZN7cutlass13device_kernelIN5flash19enable_sm80_to_sm89INS1_16FlashAttnFwdSm80INS1_25CollectiveMainloopFwdSm80ILi8ELi1ELb1EN4cute5tupleIJNS5_1CILi128EEENS7_ILi96EEES8_EEELi128ENS_6half_tEfNS_4arch4Sm80ELb0ELb1ELb1ELb1ELb1ELb1ELb1ELb0EEENS1_21CollectiveEpilogueFwdINS6_IJS8_S8_S9_EEENS6_IJNS7_ILi1EEESH_SH_EEESB_SD_Li256ELb1ELb1ELb0ELb0EEENS1_19SingleTileSchedulerILb1ELb0ELb1ELi128EEEEEEEEEvNT_6ParamsE,"",@"SHT_CUDA_INFO"
	.sectionflags	@""
	.align	4


	//----- nvinfo : EIATTR_CUDA_API_VERSION
	.align		4
        /*0000*/ 	.byte	0x04, 0x37
        /*0002*/ 	.short	(.L_288 - .L_287)
.L_287:
        /*0004*/ 	.word	0x00000082


	//----- nvinfo : EIATTR_KPARAM_INFO
	.align		4
.L_288:
        /*0008*/ 	.byte	0x04, 0x17
        /*000a*/ 	.short	(.L_290 - .L_289)
.L_289:
        /*000c*/ 	.word	0x00000000
        /*0010*/ 	.short	0x0000
        /*0012*/ 	.short	0x0000
        /*0014*/ 	.byte	0x00, 0xf0, 0x61, 0x10


	//----- nvinfo : EIATTR_SPARSE_MMA_MASK
	.align		4
.L_290:
        /*0018*/ 	.byte	0x03, 0x50
        /*001a*/ 	.short	0x0000


	//----- nvinfo : EIATTR_MAXREG_COUNT
	.align		4
        /*001c*/ 	.byte	0x03, 0x1b
        /*001e*/ 	.short	0x00ff


	//----- nvinfo : EIATTR_MERCURY_ISA_VERSION
	.align		4
        /*0020*/ 	.byte	0x03, 0x5f
        /*0022*/ 	.short	0x0101


	//----- nvinfo : EIATTR_EXIT_INSTR_OFFSETS
	.align		4
        /*0024*/ 	.byte	0x04, 0x1c
        /*0026*/ 	.short	(.L_292 - .L_291)


	//   ....[0]....
.L_291:
        /*0028*/ 	.word	0x00000010


	//----- nvinfo : EIATTR_MAX_THREADS
	.align		4
.L_292:
        /*002c*/ 	.byte	0x04, 0x05
        /*002e*/ 	.short	(.L_294 - .L_293)
.L_293:
        /*0030*/ 	.word	0x00000100
        /*0034*/ 	.word	0x00000001
        /*0038*/ 	.word	0x00000001


	//----- nvinfo : EIATTR_CBANK_PARAM_SIZE
	.align		4
.L_294:
        /*003c*/ 	.byte	0x03, 0x19
        /*003e*/ 	.short	0x0418


	//----- nvinfo : EIATTR_PARAM_CBANK
	.align		4
        /*0040*/ 	.byte	0x04, 0x0a
        /*0042*/ 	.short	(.L_296 - .L_295)
	.align		4
.L_295:
        /*0044*/ 	.word	index@(.nv.constant0._ZN7cutlass13device_kernelIN5flash19enable_sm80_to_sm89INS1_16FlashAttnFwdSm80INS1_25CollectiveMainloopFwdSm80ILi8ELi1ELb1EN4cute5tupleIJNS5_1CILi128EEENS7_ILi96EEES8_EEELi128ENS_6half_tEfNS_4arch4Sm80ELb0ELb1ELb1ELb1ELb1ELb1ELb1ELb0EEENS1_21CollectiveEpilogueFwdINS6_IJS8_S8_S9_EEENS6_IJNS7_ILi1EEESH_SH_EEESB_SD_Li256ELb1ELb1ELb0ELb0EEENS1_19SingleTileSchedulerILb1ELb0ELb1ELi128EEEEEEEEEvNT_6ParamsE)
        /*0048*/ 	.short	0x0210
        /*004a*/ 	.short	0x0418


	//----- nvinfo : EIATTR_SW_WAR
	.align		4
.L_296:
        /*004c*/ 	.byte	0x04, 0x36
        /*004e*/ 	.short	(.L_298 - .L_297)
.L_297:
        /*0050*/ 	.word	0x00000008
.L_298:


//--------------------- .nv.info._ZN7cutlass13device_kernelIN5flash19enable_sm80_to_sm89INS1_16FlashAttnFwdSm80INS1_25CollectiveMainloopFwdSm80ILi8ELi1ELb1EN4cute5tupleIJNS5_1CILi128EEES8_S8_EEELi128ENS_6half_tEfNS_4arch4Sm80ELb1ELb0ELb1ELb0ELb1ELb0ELb1ELb0EEENS1_21CollectiveEpilogueFwdIS9_NS6_IJNS7_ILi1EEESF_SF_EEESA_SC_Li256ELb0ELb1ELb0ELb0EEENS1_30DynamicPersistentTileSchedulerILi256ELi256ELb0ELb1ELb0EEEEEEEEEvNT_6ParamsE --------------------------
	.section	.nv.info._ZN7cutlass13device_kernelIN5flash19enable_sm80_to_sm89INS1_16FlashAttnFwdSm80INS1_25CollectiveMainloopFwdSm80ILi8ELi1ELb1EN4cute5tupleIJNS5_1CILi128EEES8_S8_EEELi128ENS_6half_tEfNS_4arch4Sm80ELb1ELb0ELb1ELb0ELb1ELb0ELb1ELb0EEENS1_21CollectiveEpilogueFwdIS9_NS6_IJNS7_ILi1EEESF_SF_EEESA_SC_Li256ELb0ELb1ELb0ELb0EEENS1_30DynamicPersistentTileSchedulerILi256ELi256ELb0ELb1ELb0EEEEEEEEEvNT_6ParamsE,"",@"SHT_CUDA_INFO"
	.sectionflags	@""
	.align	4


	//----- nvinfo : EIATTR_CUDA_API_VERSION
	.align		4
        /*0000*/ 	.byte	0x04, 0x37
        /*0002*/ 	.short	(.L_300 - .L_299)
.L_299:
        /*0004*/ 	.word	0x00000082


	//----- nvinfo : EIATTR_KPARAM_INFO
	.align		4
.L_300:
        /*0008*/ 	.byte	0x04, 0x17
        /*000a*/ 	.short	(.L_302 - .L_301)
.L_301:
        /*000c*/ 	.word	0x00000000
        /*0010*/ 	.short	0x0000
        /*0012*/ 	.short	0x0000
        /*0014*/ 	.byte	0x00, 0xf0, 0xa1, 0x10


	//----- nvinfo : EIATTR_SPARSE_MMA_MASK
	.align		4
.L_302:
        /*0018*/ 	.byte	0x03, 0x50
        /*001a*/ 	.short	0x0000


	//----- nvinfo : EIATTR_MAXREG_COUNT
	.align		4
        /*001c*/ 	.byte	0x03, 0x1b
        /*001e*/ 	.short	0x00ff


	//----- nvinfo : EIATTR_MERCURY_ISA_VERSION
	.align		4
        /*0020*/ 	.byte	0x03, 0x5f
        /*0022*/ 	.short	0x0101


	//----- nvinfo : EIATTR_EXIT_INSTR_OFFSETS
	.align		4
        /*0024*/ 	.byte	0x04, 0x1c
        /*0026*/ 	.short	(.L_304 - .L_303)


	//   ....[0]....
.L_303:
        /*0028*/ 	.word	0x00000010


	//----- nvinfo : EIATTR_MAX_THREADS
	.align		4
.L_304:
        /*002c*/ 	.byte	0x04, 0x05
        /*002e*/ 	.short	(.L_306 - .L_305)
.L_305:
        /*0030*/ 	.word	0x00000100
        /*0034*/ 	.word	0x00000001
        /*0038*/ 	.word	0x00000001


	//----- nvinfo : EIATTR_CBANK_PARAM_SIZE
	.align		4
.L_306:
        /*003c*/ 	.byte	0x03, 0x19
        /*003e*/ 	.short	0x0428


	//----- nvinfo : EIATTR_PARAM_CBANK
	.align		4
        /*0040*/ 	.byte	0x04, 0x0a
        /*0042*/ 	.short	(.L_308 - .L_307)
	.align		4
.L_307:
        /*0044*/ 	.word	index@(.nv.constant0._ZN7cutlass13device_kernelIN5flash19enable_sm80_to_sm89INS1_16FlashAttnFwdSm80INS1_25CollectiveMainloopFwdSm80ILi8ELi1ELb1EN4cute5tupleIJNS5_1CILi128EEES8_S8_EEELi128ENS_6half_tEfNS_4arch4Sm80ELb1ELb0ELb1ELb0ELb1ELb0ELb1ELb0EEENS1_21CollectiveEpilogueFwdIS9_NS6_IJNS7_ILi1EEESF_SF_EEESA_SC_Li256ELb0ELb1ELb0ELb0EEENS1_30DynamicPersistentTileSchedulerILi256ELi256ELb0ELb1ELb0EEEEEEEEEvNT_6ParamsE)
        /*0048*/ 	.short	0x0210
        /*004a*/ 	.short	0x0428


	//----- nvinfo : EIATTR_SW_WAR
	.align		4
.L_308:
        /*004c*/ 	.byte	0x04, 0x36
        /*004e*/ 	.short	(.L_310 - .L_309)
.L_309:
        /*0050*/ 	.word	0x00000008
.L_310:


//--------------------- .nv.info._ZN7cutlass13device_kernelIN5flash19enable_sm80_to_sm89INS1_16FlashAttnFwdSm80INS1_25CollectiveMainloopFwdSm80ILi8ELi1ELb1EN4cute5tupleIJNS5_1CILi128EEES8_S8_EEELi128ENS_6half_tEfNS_4arch4Sm80ELb1ELb0ELb1ELb1ELb1ELb0ELb1ELb0EEENS1_21CollectiveEpilogueFwdIS9_NS6_IJNS7_ILi1EEESF_SF_EEESA_SC_Li256ELb1ELb1ELb0ELb0EEENS1_19SingleTileSchedulerILb1ELb0ELb1ELi128EEEEEEEEEvNT_6ParamsE --------------------------
	.section	.nv.info._ZN7cutlass13device_kernelIN5flash19enable_sm80_to_sm89INS1_16FlashAttnFwdSm80INS1_25CollectiveMainloopFwdSm80ILi8ELi1ELb1EN4cute5tupleIJNS5_1CILi128EEES8_S8_EEELi128ENS_6half_tEfNS_4arch4Sm80ELb1ELb0ELb1ELb1ELb1ELb0ELb1ELb0EEENS1_21CollectiveEpilogueFwdIS9_NS6_IJNS7_ILi1EEESF_SF_EEESA_SC_Li256ELb1ELb1ELb0ELb0EEENS1_19SingleTileSchedulerILb1ELb0ELb1ELi128EEEEEEEEEvNT_6ParamsE,"",@"SHT_CUDA_INFO"
	.sectionflags	@""
	.align	4


	//----- nvinfo : EIATTR_CUDA_API_VERSION
	.align		4
        /*0000*/ 	.byte	0x04, 0x37
        /*0002*/ 	.short	(.L_312 - .L_311)
.L_311:
        /*0004*/ 	.word	0x00000082


	//----- nvinfo : EIATTR_KPARAM_INFO
	.align		4
.L_312:
        /*0008*/ 	.byte	0x04, 0x17
        /*000a*/ 	.short	(.L_314 - .L_313)
.L_313:
        /*000c*/ 	.word	0x00000000
        /*0010*/ 	.short	0x0000
        /*0012*/ 	.short	0x0000
        /*0014*/ 	.byte	0x00, 0xf0, 0x61, 0x10


	//----- nvinfo : EIATTR_SPARSE_MMA_MASK
	.align		4
.L_314:
        /*0018*/ 	.byte	0x03, 0x50
        /*001a*/ 	.short	0x0000


	//----- nvinfo : EIATTR_MAXREG_COUNT
	.align		4
        /*001c*/ 	.byte	0x03, 0x1b
        /*001e*/ 	.short	0x00ff


	//----- nvinfo : EIATTR_MERCURY_ISA_VERSION
	.align		4
        /*0020*/ 	.byte	0x03, 0x5f
        /*0022*/ 	.short	0x0101


	//----- nvinfo : EIATTR_EXIT_INSTR_OFFSETS
	.align		4
        /*0024*/ 	.byte	0x04, 0x1c
        /*0026*/ 	.short	(.L_316 - .L_315)


	//   ....[0]....
.L_315:
        /*0028*/ 	.word	0x00000010


	//----- nvinfo : EIATTR_MAX_THREADS
	.align		4
.L_316:
        /*002c*/ 	.byte	0x04, 0x05
        /*002e*/ 	.short	(.L_318 - .L_317)
.L_317:
        /*0030*/ 	.word	0x00000100
        /*0034*/ 	.word	0x00000001
        /*0038*/ 	.word	0x00000001


	//----- nvinfo : EIATTR_CBANK_PARAM_SIZE
	.align		4
.L_318:
        /*003c*/ 	.byte	0x03, 0x19
        /*003e*/ 	.short	0x0418


	//----- nvinfo : EIATTR_PARAM_CBANK
	.align		4
        /*0040*/ 	.byte	0x04, 0x0a
        /*0042*/ 	.short	(.L_320 - .L_319)
	.align		4
.L_319:
        /*0044*/ 	.word	index@(.nv.constant0._ZN7cutlass13device_kernelIN5flash19enable_sm80_to_sm89INS1_16FlashAttnFwdSm80INS1_25CollectiveMainloopFwdSm80ILi8ELi1ELb1EN4cute5tupleIJNS5_1CILi128EEES8_S8_EEELi128ENS_6half_tEfNS_4arch4Sm80ELb1ELb0ELb1ELb1ELb1ELb0ELb1ELb0EEENS1_21CollectiveEpilogueFwdIS9_NS6_IJNS7_ILi1EEESF_SF_EEESA_SC_Li256ELb1ELb1ELb0ELb0EEENS1_19SingleTileSchedulerILb1ELb0ELb1ELi128EEEEEEEEEvNT_6ParamsE)
        /*0048*/ 	.short	0x0210
        /*004a*/ 	.short	0x0418


	//----- nvinfo : EIATTR_SW_WAR
	.align		4
.L_320:
        /*004c*/ 	.byte	0x04, 0x36
        /*004e*/ 	.short	(.L_322 - .L_321)
.L_321:
        /*0050*/ 	.word	0x00000008
.L_322:


//--------------------- .nv.info._ZN7cutlass13device_kernelIN5flash19enable_sm80_to_sm89INS1_16FlashAttnFwdSm80INS1_25CollectiveMainloopFwdSm80ILi8ELi1ELb1EN4cute5tupleIJNS5_1CILi128EEES8_S8_EEELi128ENS_6half_tEfNS_4arch4Sm80ELb1ELb0ELb1ELb1ELb1ELb1ELb1ELb0EEENS1_21CollectiveEpilogueFwdIS9_NS6_IJNS7_ILi1EEESF_SF_EEESA_SC_Li256ELb1ELb1ELb0ELb0EEENS1_19SingleTileSchedulerILb1ELb0ELb1ELi128EEEEEEEEEvNT_6ParamsE --------------------------
	.section	.nv.info._ZN7cutlass13device_kernelIN5flash19enable_sm80_to_sm89INS1_16FlashAttnFwdSm80INS1_25CollectiveMainloopFwdSm80ILi8ELi1ELb1EN4cute5tupleIJNS5_1CILi128EEES8_S8_EEELi128ENS_6half_tEfNS_4arch4Sm80ELb1ELb0ELb1ELb1ELb1ELb1ELb1ELb0EEENS1_21CollectiveEpilogueFwdIS9_NS6_IJNS7_ILi1EEESF_SF_EEESA_SC_Li256ELb1ELb1ELb0ELb0EEENS1_19SingleTileSchedulerILb1ELb0ELb1ELi128EEEEEEEEEvNT_6ParamsE,"",@"SHT_CUDA_INFO"
	.sectionflags	@""
	.align	4


	//----- nvinfo : EIATTR_CUDA_API_VERSION
	.align		4
        /*0000*/ 	.byte	0x04, 0x37
        /*0002*/ 	.short	(.L_324 - .L_323)
.L_323:
        /*0004*/ 	.word	0x00000082


	//----- nvinfo : EIATTR_KPARAM_INFO
	.align		4
.L_324:
        /*0008*/ 	.byte	0x04, 0x17
        /*000a*/ 	.short	(.L_326 - .L_325)
.L_325:
        /*000c*/ 	.word	0x00000000
        /*0010*/ 	.short	0x0000
        /*0012*/ 	.short	0x0000
        /*0014*/ 	.byte	0x00, 0xf0, 0x61, 0x10


	//----- nvinfo : EIATTR_SPARSE_MMA_MASK
	.align		4
.L_326:
        /*0018*/ 	.byte	0x03, 0x50
        /*001a*/ 	.short	0x0000


	//----- nvinfo : EIATTR_MAXREG_COUNT
	.align		4
        /*001c*/ 	.byte	0x03, 0x1b
        /*001e*/ 	.short	0x00ff


	//----- nvinfo : EIATTR_MERCURY_ISA_VERSION
	.align		4
        /*0020*/ 	.byte	0x03, 0x5f
        /*0022*/ 	.short	0x0101


	//----- nvinfo : EIATTR_EXIT_INSTR_OFFSETS
	.align		4
        /*0024*/ 	.byte	0x04, 0x1c
        /*0026*/ 	.short	(.L_328 - .L_327)


	//   ....[0]....
.L_327:
        /*0028*/ 	.word	0x00000010


	//----- nvinfo : EIATTR_MAX_THREADS
	.align		4
.L_328:
        /*002c*/ 	.byte	0x04, 0x05
        /*002e*/ 	.short	(.L_330 - .L_329)
.L_329:
        /*0030*/ 	.word	0x00000100
        /*0034*/ 	.word	0x00000001
        /*0038*/ 	.word	0x00000001


	//----- nvinfo : EIATTR_CBANK_PARAM_SIZE
	.align		4
.L_330:
        /*003c*/ 	.byte	0x03, 0x19
        /*003e*/ 	.short	0x0418


	//----- nvinfo : EIATTR_PARAM_CBANK
	.align		4
        /*0040*/ 	.byte	0x04, 0x0a
        /*0042*/ 	.short	(.L_332 - .L_331)
	.align		4
.L_331:
        /*0044*/ 	.word	index@(.nv.constant0._ZN7cutlass13device_kernelIN5flash19enable_sm80_to_sm89INS1_16FlashAttnFwdSm80INS1_25CollectiveMainloopFwdSm80ILi8ELi1ELb1EN4cute5tupleIJNS5_1CILi128EEES8_S8_EEELi128ENS_6half_tEfNS_4arch4Sm80ELb1ELb0ELb1ELb1ELb1ELb1ELb1ELb0EEENS1_21CollectiveEpilogueFwdIS9_NS6_IJNS7_ILi1EEESF_SF_EEESA_SC_Li256ELb1ELb1ELb0ELb0EEENS1_19SingleTileSchedulerILb1ELb0ELb1ELi128EEEEEEEEEvNT_6ParamsE)
        /*0048*/ 	.short	0x0210
        /*004a*/ 	.short	0x0418


	//----- nvinfo : EIATTR_SW_WAR
	.align		4
.L_332:
        /*004c*/ 	.byte	0x04, 0x36
        /*004e*/ 	.short	(.L_334 - .L_333)
.L_333:
        /*0050*/ 	.word	0x00000008
.L_334:


//--------------------- .nv.info._ZN7cutlass13device_kernelIN5flash19enable_sm80_to_sm89INS1_16FlashAttnFwdSm80INS1_25CollectiveMainloopFwdSm80ILi4ELi1ELb0EN4cute5tupleIJNS5_1CILi128EEENS7_ILi64EEES8_EEELi128ENS_6half_tEfNS_4arch4Sm80ELb0ELb0ELb1ELb0ELb1ELb0ELb1ELb0EEENS1_21CollectiveEpilogueFwdINS6_IJS8_S8_S9_EEENS6_IJNS7_ILi1EEESH_SH_EEESB_SD_Li128ELb0ELb1ELb0ELb0EEENS1_19SingleTileSchedulerILb0ELb0ELb1ELi128EEEEEEEEEvNT_6ParamsE --------------------------
	.section	.nv.info._ZN7cutlass13device_kernelIN5flash19enable_sm80_to_sm89INS1_16FlashAttnFwdSm80INS1_25CollectiveMainloopFwdSm80ILi4ELi1ELb0EN4cute5tupleIJNS5_1CILi128EEENS7_ILi64EEES8_EEELi128ENS_6half_tEfNS_4arch4Sm80ELb0ELb0ELb1ELb0ELb1ELb0ELb1ELb0EEENS1_21CollectiveEpilogueFwdINS6_IJS8_S8_S9_EEENS6_IJNS7_ILi1EEESH_SH_EEESB_SD_Li128ELb0ELb1ELb0ELb0EEENS1_19SingleTileSchedulerILb0ELb0ELb1ELi128EEEEEEEEEvNT_6ParamsE,"",@"SHT_CUDA_INFO"
	.sectionflags	@""
	.align	4


	//----- nvinfo : EIATTR_CUDA_API_VERSION
	.align		4
        /*0000*/ 	.byte	0x04, 0x37
        /*0002*/ 	.short	(.L_336 - .L_335)
.L_335:
        /*0004*/ 	.word	0x00000082


	//----- nvinfo : EIATTR_KPARAM_INFO
	.align		4
.L_336:
        /*0008*/ 	.byte	0x04, 0x17
        /*000a*/ 	.short	(.L_338 - .L_337)
.L_337:
        /*000c*/ 	.word	0x00000000
        /*0010*/ 	.short	0x0000
        /*0012*/ 	.short	0x0000
        /*0014*/ 	.byte	0x00, 0xf0, 0x61, 0x10


	//----- nvinfo : EIATTR_SPARSE_MMA_MASK
	.align		4
.L_338:
        /*0018*/ 	.byte	0x03, 0x50
        /*001a*/ 	.short	0x0000


	//----- nvinfo : EIATTR_MAXREG_COUNT
	.align		4
        /*001c*/ 	.byte	0x03, 0x1b
        /*001e*/ 	.short	0x00ff


	//----- nvinfo : EIATTR_MERCURY_ISA_VERSION
	.align		4
        /*0020*/ 	.byte	0x03, 0x5f
        /*0022*/ 	.short	0x0101


	//----- nvinfo : EIATTR_EXIT_INSTR_OFFSETS
	.align		4
        /*0024*/ 	.byte	0x04, 0x1c
        /*0026*/ 	.short	(.L_340 - .L_339)


	//   ....[0]....
.L_339:
        /*0028*/ 	.word	0x00000010


	//----- nvinfo : EIATTR_MAX_THREADS
	.align		4
.L_340:
        /*002c*/ 	.byte	0x04, 0x05
        /*002e*/ 	.short	(.L_342 - .L_341)
.L_341:
        /*0030*/ 	.word	0x00000080
        /*0034*/ 	.word	0x00000001
        /*0038*/ 	.word	0x00000001


	//----- nvinfo : EIATTR_CBANK_PARAM_SIZE
	.align		4
.L_342:
        /*003c*/ 	.byte	0x03, 0x19
        /*003e*/ 	.short	0x0418


	//----- nvinfo : EIATTR_PARAM_CBANK
	.align		4
        /*0040*/ 	.byte	0x04, 0x0a
        /*0042*/ 	.short	(.L_344 - .L_343)
	.align		4
.L_343:
        /*0044*/ 	.word	index@(.nv.constant0._ZN7cutlass13device_kernelIN5flash19enable_sm80_to_sm89INS1_16FlashAttnFwdSm80INS1_25CollectiveMainloopFwdSm80ILi4ELi1ELb0EN4cute5tupleIJNS5_1CILi128EEENS7_ILi64EEES8_EEELi128ENS_6half_tEfNS_4arch4Sm80ELb0ELb0ELb1ELb0ELb1ELb0ELb1ELb0EEENS1_21CollectiveEpilogueFwdINS6_IJS8_S8_S9_EEENS6_IJNS7_ILi1EEESH_SH_EEESB_SD_Li128ELb0ELb1ELb0ELb0EEENS1_19SingleTileSchedulerILb0ELb0ELb1ELi128EEEEEEEEEvNT_6ParamsE)
        /*0048*/ 	.short	0x0210
        /*004a*/ 	.short	0x0418


	//----- nvinfo : EIATTR_SW_WAR
	.align		4
.L_344:
        /*004c*/ 	.byte	0x04, 0x36
        /*004e*/ 	.short	(.L_346 - .L_345)
.L_345:
        /*0050*/ 	.word	0x00000008
.L_346:


//--------------------- .nv.info._ZN7cutlass13device_kernelIN5flash19enable_sm80_to_sm89INS1_16FlashAttnFwdSm80INS1_25CollectiveMainloopFwdSm80ILi4ELi1ELb0EN4cute5tupleIJNS5_1CILi128EEENS7_ILi64EEES8_EEELi128ENS_6half_tEfNS_4arch4Sm80ELb0ELb0ELb1ELb1ELb1ELb0ELb1ELb0EEENS1_21CollectiveEpilogueFwdINS6_IJS8_S8_S9_EEENS6_IJNS7_ILi1EEESH_SH_EEESB_SD_Li128ELb1ELb1ELb0ELb0EEENS1_19SingleTileSchedulerILb1ELb0ELb1ELi128EEEEEEEEEvNT_6ParamsE --------------------------
	.section	.nv.info._ZN7cutlass13device_kernelIN5flash19enable_sm80_to_sm89INS1_16FlashAttnFwdSm80INS1_25CollectiveMainloopFwdSm80ILi4ELi1ELb0EN4cute5tupleIJNS5_1CILi128EEENS7_ILi64EEES8_EEELi128ENS_6half_tEfNS_4arch4Sm80ELb0ELb0ELb1ELb1ELb1ELb0ELb1ELb0EEENS1_21CollectiveEpilogueFwdINS6_IJS8_S8_S9_EEENS6_IJNS7_ILi1EEESH_SH_EEESB_SD_Li128ELb1ELb1ELb0ELb0EEENS1_19SingleTileSchedulerILb1ELb0ELb1ELi128EEEEEEEEEvNT_6ParamsE,"",@"SHT_CUDA_INFO"
	.sectionflags	@""
	.align	4


	//----- nvinfo : EIATTR_CUDA_API_VERSION
	.align		4
        /*0000*/ 	.byte	0x04, 0x37
        /*0002*/ 	.short	(.L_348 - .L_347)
.L_347:
        /*0004*/ 	.word	0x00000082


	//----- nvinfo : EIATTR_KPARAM_INFO
	.align		4
.L_348:
        /*0008*/ 	.byte	0x04, 0x17
        /*000a*/ 	.short	(.L_350 - .L_349)
.L_349:
        /*000c*/ 	.word	0x00000000
        /*0010*/ 	.short	0x0000
        /*0012*/ 	.short	0x0000
        /*0014*/ 	.byte	0x00, 0xf0, 0x61, 0x10


	//----- nvinfo : EIATTR_SPARSE_MMA_MASK
	.align		4
.L_350:
        /*0018*/ 	.byte	0x03, 0x50
        /*001a*/ 	.short	0x0000


	//----- nvinfo : EIATTR_MAXREG_COUNT
	.align		4
        /*001c*/ 	.byte	0x03, 0x1b
        /*001e*/ 	.short	0x00ff


	//----- nvinfo : EIATTR_MERCURY_ISA_VERSION
	.align		4
        /*0020*/ 	.byte	0x03, 0x5f
        /*0022*/ 	.short	0x0101


	//----- nvinfo : EIATTR_EXIT_INSTR_OFFSETS
	.align		4
        /*0024*/ 	.byte	0x04, 0x1c
        /*0026*/ 	.short	(.L_352 - .L_351)


	//   ....[0]....
.L_351:
        /*0028*/ 	.word	0x00000010


	//----- nvinfo : EIATTR_MAX_THREADS
	.align		4
.L_352:
        /*002c*/ 	.byte	0x04, 0x05
        /*002e*/ 	.short	(.L_354 - .L_353)
.L_353:
        /*0030*/ 	.word	0x00000080
        /*0034*/ 	.word	0x00000001
        /*0038*/ 	.word	0x00000001


	//----- nvinfo : EIATTR_CBANK_PARAM_SIZE
	.align		4
.L_354:
        /*003c*/ 	.byte	0x03, 0x19
        /*003e*/ 	.short	0x0418


	//----- nvinfo : EIATTR_PARAM_CBANK
	.align		4
        /*0040*/ 	.byte	0x04, 0x0a
        /*0042*/ 	.short	(.L_356 - .L_355)
	.align		4
.L_355:
        /*0044*/ 	.word	index@(.nv.constant0._ZN7cutlass13device_kernelIN5flash19enable_sm80_to_sm89INS1_16FlashAttnFwdSm80INS1_25CollectiveMainloopFwdSm80ILi4ELi1ELb0EN4cute5tupleIJNS5_1CILi128EEENS7_ILi64EEES8_EEELi128ENS_6half_tEfNS_4arch4Sm80ELb0ELb0ELb1ELb1ELb1ELb0ELb1ELb0EEENS1_21CollectiveEpilogueFwdINS6_IJS8_S8_S9_EEENS6_IJNS7_ILi1EEESH_SH_EEESB_SD_Li128ELb1ELb1ELb0ELb0EEENS1_19SingleTileSchedulerILb1ELb0ELb1ELi128EEEEEEEEEvNT_6ParamsE)
        /*0048*/ 	.short	0x0210
        /*004a*/ 	.short	0x0418


	//----- nvinfo : EIATTR_SW_WAR
	.align		4
.L_356:
        /*004c*/ 	.byte	0x04, 0x36
        /*004e*/ 	.short	(.L_358 - .L_357)
.L_357:
        /*0050*/ 	.word	0x00000008
.L_358:


//--------------------- .nv.info._ZN7cutlass13device_kernelIN5flash19enable_sm80_to_sm89INS1_16FlashAttnFwdSm80INS1_25CollectiveMainloopFwdSm80ILi4ELi1ELb0EN4cute5tupleIJNS5_1CILi128EEENS7_ILi64EEES8_EEELi128ENS_6half_tEfNS_4arch4Sm80ELb0ELb0ELb1ELb1ELb1ELb1ELb1ELb0EEENS1_21CollectiveEpilogueFwdINS6_IJS8_S8_S9_EEENS6_IJNS7_ILi1EEESH_SH_EEESB_SD_Li128ELb1ELb1ELb0ELb0EEENS1_19SingleTileSchedulerILb1ELb0ELb1ELi128EEEEEEEEEvNT_6ParamsE --------------------------
	.section	.nv.info._ZN7cutlass13device_kernelIN5flash19enable_sm80_to_sm89INS1_16FlashAttnFwdSm80INS1_25CollectiveMainloopFwdSm80ILi4ELi1ELb0EN4cute5tupleIJNS5_1CILi128EEENS7_ILi64EEES8_EEELi128ENS_6half_tEfNS_4arch4Sm80ELb0ELb0ELb1ELb1ELb1ELb1ELb1ELb0EEENS1_21CollectiveEpilogueFwdINS6_IJS8_S8_S9_EEENS6_IJNS7_ILi1EEESH_SH_EEESB_SD_Li128ELb1ELb1ELb0ELb0EEENS1_19SingleTileSchedulerILb1ELb0ELb1ELi128EEEEEEEEEvNT_6ParamsE,"",@"SHT_CUDA_INFO"
	.sectionflags	@""
	.align	4


	//----- nvinfo : EIATTR_CUDA_API_VERSION
	.align		4
        /*0000*/ 	.byte	0x04, 0x37
        /*0002*/ 	.short	(.L_360 - .L_359)
.L_359:
        /*0004*/ 	.word	0x00000082


	//----- nvinfo : EIATTR_KPARAM_INFO
	.align		4
.L_360:
        /*0008*/ 	.byte	0x04, 0x17
        /*000a*/ 	.short	(.L_362 - .L_361)
.L_361:
        /*000c*/ 	.word	0x00000000
        /*0010*/ 	.short	0x0000
        /*0012*/ 	.short	0x0000
        /*0014*/ 	.byte	0x00, 0xf0, 0x61, 0x10


	//----- nvinfo : EIATTR_SPARSE_MMA_MASK
	.align		4
.L_362:
        /*0018*/ 	.byte	0x03, 0x50
        /*001a*/ 	.short	0x0000


	//----- nvinfo : EIATTR_MAXREG_COUNT
	.align		4
        /*001c*/ 	.byte	0x03, 0x1b
        /*001e*/ 	.short	0x00ff


	//----- nvinfo : EIATTR_MERCURY_ISA_VERSION
	.align		4
        /*0020*/ 	.byte	0x03, 0x5f
        /*0022*/ 	.short	0x0101


	//----- nvinfo : EIATTR_EXIT_INSTR_OFFSETS
	.align		4
        /*0024*/ 	.byte	0x04, 0x1c
        /*0026*/ 	.short	(.L_364 - .L_363)


	//   ....[0]....
.L_363:
        /*0028*/ 	.word	0x00000010


	//----- nvinfo : EIATTR_MAX_THREADS
	.align		4
.L_364:
        /*002c*/ 	.byte	0x04, 0x05
        /*002e*/ 	.short	(.L_366 - .L_365)
.L_365:
        /*0030*/ 	.word	0x00000080
        /*0034*/ 	.word	0x00000001
        /*0038*/ 	.word	0x00000001


	//----- nvinfo : EIATTR_CBANK_PARAM_SIZE
	.align		4
.L_366:
        /*003c*/ 	.byte	0x03, 0x19
        /*003e*/ 	.short	0x0418


	//----- nvinfo : EIATTR_PARAM_CBANK
	.align		4
        /*0040*/ 	.byte	0x04, 0x0a
        /*0042*/ 	.short	(.L_368 - .L_367)
	.align		4
.L_367:
        /*0044*/ 	.word	index@(.nv.constant0._ZN7cutlass13device_kernelIN5flash19enable_sm80_to_sm89INS1_16FlashAttnFwdSm80INS1_25CollectiveMainloopFwdSm80ILi4ELi1ELb0EN4cute5tupleIJNS5_1CILi128EEENS7_ILi64EEES8_EEELi128ENS_6half_tEfNS_4arch4Sm80ELb0ELb0ELb1ELb1ELb1ELb1ELb1ELb0EEENS1_21CollectiveEpilogueFwdINS6_IJS8_S8_S9_EEENS6_IJNS7_ILi1EEESH_SH_EEESB_SD_Li128ELb1ELb1ELb0ELb0EEENS1_19SingleTileSchedulerILb1ELb0ELb1ELi128EEEEEEEEEvNT_6ParamsE)
        /*0048*/ 	.short	0x0210
        /*004a*/ 	.short	0x0418


	//----- nvinfo : EIATTR_SW_WAR
	.align		4
.L_368:
        /*004c*/ 	.byte	0x04, 0x36
        /*004e*/ 	.short	(.L_370 - .L_369)
.L_369:
        /*0050*/ 	.word	0x00000008
.L_370:


//--------------------- .nv.info._ZN7cutlass13device_kernelIN5flash19enable_sm80_to_sm89INS1_16FlashAttnFwdSm80INS1_25CollectiveMainloopFwdSm80ILi4ELi1ELb0EN4cute5tupleIJNS5_1CILi128EEENS7_ILi48EEES8_EEELi128ENS_6half_tEfNS_4arch4Sm80ELb0ELb1ELb1ELb0ELb1ELb0ELb1ELb0EEENS1_21CollectiveEpilogueFwdINS6_IJS8_S8_S9_EEENS6_IJNS7_ILi1EEESH_SH_EEESB_SD_Li128ELb0ELb1ELb0ELb0EEENS1_19SingleTileSchedulerILb0ELb0ELb1ELi128EEEEEEEEEvNT_6ParamsE --------------------------
	.section	.nv.info._ZN7cutlass13device_kernelIN5flash19enable_sm80_to_sm89INS1_16FlashAttnFwdSm80INS1_25CollectiveMainloopFwdSm80ILi4ELi1ELb0EN4cute5tupleIJNS5_1CILi128EEENS7_ILi48EEES8_EEELi128ENS_6half_tEfNS_4arch4Sm80ELb0ELb1ELb1ELb0ELb1ELb0ELb1ELb0EEENS1_21CollectiveEpilogueFwdINS6_IJS8_S8_S9_EEENS6_IJNS7_ILi1EEESH_SH_EEESB_SD_Li128ELb0ELb1ELb0ELb0EEENS1_19SingleTileSchedulerILb0ELb0ELb1ELi128EEEEEEEEEvNT_6ParamsE,"",@"SHT_CUDA_INFO"
	.sectionflags	@""
	.align	4


	//----- nvinfo : EIATTR_CUDA_API_VERSION
	.align		4
        /*0000*/ 	.byte	0x04, 0x37
        /*0002*/ 	.short	(.L_372 - .L_371)
.L_371:
        /*0004*/ 	.word	0x00000082


	//----- nvinfo : EIATTR_KPARAM_INFO
	.align		4
.L_372:
        /*0008*/ 	.byte	0x04, 0x17
        /*000a*/ 	.short	(.L_374 - .L_373)
.L_373:
        /*000c*/ 	.word	0x00000000
        /*0010*/ 	.short	0x0000
        /*0012*/ 	.short	0x0000
        /*0014*/ 	.byte	0x00, 0xf0, 0x61, 0x10


	//----- nvinfo : EIATTR_SPARSE_MMA_MASK
	.align		4
.L_374:
        /*0018*/ 	.byte	0x03, 0x50
        /*001a*/ 	.short	0x0000


	//----- nvinfo : EIATTR_MAXREG_COUNT
	.align		4
        /*001c*/ 	.byte	0x03, 0x1b
        /*001e*/ 	.short	0x00ff


	//----- nvinfo : EIATTR_MERCURY_ISA_VERSION
	.align		4
        /*0020*/ 	.byte	0x03, 0x5f
        /*0022*/ 	.short	0x0101


	//----- nvinfo : EIATTR_EXIT_INSTR_OFFSETS
	.align		4
        /*0024*/ 	.byte	0x04, 0x1c
        /*0026*/ 	.short	(.L_376 - .L_375)


	//   ....[0]....
.L_375:
        /*0028*/ 	.word	0x00000010


	//----- nvinfo : EIATTR_MAX_THREADS
	.align		4
.L_376:
        /*002c*/ 	.byte	0x04, 0x05
        /*002e*/ 	.short	(.L_378 - .L_377)
.L_377:
        /*0030*/ 	.word	0x00000080
        /*0034*/ 	.word	0x00000001
        /*0038*/ 	.word	0x00000001


	//----- nvinfo : EIATTR_CBANK_PARAM_SIZE
	.align		4
.L_378:
        /*003c*/ 	.byte	0x03, 0x19
        /*003e*/ 	.short	0x0418


	//----- nvinfo : EIATTR_PARAM_CBANK
	.align		4
        /*0040*/ 	.byte	0x04, 0x0a
        /*0042*/ 	.short	(.L_380 - .L_379)
	.align		4
.L_379:
        /*0044*/ 	.word	index@(.nv.constant0._ZN7cutlass13device_kernelIN5flash19enable_sm80_to_sm89INS1_16FlashAttnFwdSm80INS1_25CollectiveMainloopFwdSm80ILi4ELi1ELb0EN4cute5tupleIJNS5_1CILi128EEENS7_ILi48EEES8_EEELi128ENS_6half_tEfNS_4arch4Sm80ELb0ELb1ELb1ELb0ELb1ELb0ELb1ELb0EEENS1_21CollectiveEpilogueFwdINS6_IJS8_S8_S9_EEENS6_IJNS7_ILi1EEESH_SH_EEESB_SD_Li128ELb0ELb1ELb0ELb0EEENS1_19SingleTileSchedulerILb0ELb0ELb1ELi128EEEEEEEEEvNT_6ParamsE)
        /*0048*/ 	.short	0x0210
        /*004a*/ 	.short	0x0418


	//----- nvinfo : EIATTR_SW_WAR
	.align		4
.L_380:
        /*004c*/ 	.byte	0x04, 0x36
        /*004e*/ 	.short	(.L_382 - .L_381)
.L_381:
        /*0050*/ 	.word	0x00000008
.L_382:


//--------------------- .nv.info._ZN7cutlass13device_kernelIN5flash19enable_sm80_to_sm89INS1_16FlashAttnFwdSm80INS1_25CollectiveMainloopFwdSm80ILi4ELi1ELb0EN4cute5tupleIJNS5_1CILi128EEENS7_ILi48EEES8_EEELi128ENS_6half_tEfNS_4arch4Sm80ELb0ELb1ELb1ELb1ELb1ELb0ELb1ELb0EEENS1_21CollectiveEpilogueFwdINS6_IJS8_S8_S9_EEENS6_IJNS7_ILi1EEESH_SH_EEESB_SD_Li128ELb1ELb1ELb0ELb0EEENS1_19SingleTileSchedulerILb1ELb0ELb1ELi128EEEEEEEEEvNT_6ParamsE --------------------------
	.section	.nv.info._ZN7cutlass13device_kernelIN5flash19enable_sm80_to_sm89INS1_16FlashAttnFwdSm80INS1_25CollectiveMainloopFwdSm80ILi4ELi1ELb0EN4cute5tupleIJNS5_1CILi128EEENS7_ILi48EEES8_EEELi128ENS_6half_tEfNS_4arch4Sm80ELb0ELb1ELb1ELb1ELb1ELb0ELb1ELb0EEENS1_21CollectiveEpilogueFwdINS6_IJS8_S8_S9_EEENS6_IJNS7_ILi1EEESH_SH_EEESB_SD_Li128ELb1ELb1ELb0ELb0EEENS1_19SingleTileSchedulerILb1ELb0ELb1ELi128EEEEEEEEEvNT_6ParamsE,"",@"SHT_CUDA_INFO"
	.sectionflags	@""
	.align	4


	//----- nvinfo : EIATTR_CUDA_API_VERSION
	.align		4
        /*0000*/ 	.byte	0x04, 0x37
        /*0002*/ 	.short	(.L_384 - .L_383)
.L_383:
        /*0004*/ 	.word	0x00000082


	//----- nvinfo : EIATTR_KPARAM_INFO
	.align		4
.L_384:
        /*0008*/ 	.byte	0x04, 0x17
        /*000a*/ 	.short	(.L_386 - .L_385)
.L_385:
        /*000c*/ 	.word	0x00000000
        /*0010*/ 	.short	0x0000
        /*0012*/ 	.short	0x0000
        /*0014*/ 	.byte	0x00, 0xf0, 0x61, 0x10


	//----- nvinfo : EIATTR_SPARSE_MMA_MASK
	.align		4
.L_386:
        /*0018*/ 	.byte	0x03, 0x50
        /*001a*/ 	.short	0x0000


	//----- nvinfo : EIATTR_MAXREG_COUNT
	.align		4
        /*001c*/ 	.byte	0x03, 0x1b
        /*001e*/ 	.short	0x00ff


	//----- nvinfo : EIATTR_MERCURY_ISA_VERSION
	.align		4
        /*0020*/ 	.byte	0x03, 0x5f
        /*0022*/ 	.short	0x0101


	//----- nvinfo : EIATTR_EXIT_INSTR_OFFSETS
	.align		4
        /*0024*/ 	.byte	0x04, 0x1c
        /*0026*/ 	.short	(.L_388 - .L_387)


	//   ....[0]....
.L_387:
        /*0028*/ 	.word	0x00000010


	//----- nvinfo : EIATTR_MAX_THREADS
	.align		4
.L_388:
        /*002c*/ 	.byte	0x04, 0x05
        /*002e*/ 	.short	(.L_390 - .L_389)
.L_389:
        /*0030*/ 	.word	0x00000080
        /*0034*/ 	.word	0x00000001
        /*0038*/ 	.word	0x00000001


	//----- nvinfo : EIATTR_CBANK_PARAM_SIZE
	.align		4
.L_390:
        /*003c*/ 	.byte	0x03, 0x19
        /*003e*/ 	.short	0x0418


	//----- nvinfo : EIATTR_PARAM_CBANK
	.align		4
        /*0040*/ 	.byte	0x04, 0x0a
        /*0042*/ 	.short	(.L_392 - .L_391)
	.align		4
.L_391:
        /*0044*/ 	.word	index@(.nv.constant0._ZN7cutlass13device_kernelIN5flash19enable_sm80_to_sm89INS1_16FlashAttnFwdSm80INS1_25CollectiveMainloopFwdSm80ILi4ELi1ELb0EN4cute5tupleIJNS5_1CILi128EEENS7_ILi48EEES8_EEELi128ENS_6half_tEfNS_4arch4Sm80ELb0ELb1ELb1ELb1ELb1ELb0ELb1ELb0EEENS1_21CollectiveEpilogueFwdINS6_IJS8_S8_S9_EEENS6_IJNS7_ILi1EEESH_SH_EEESB_SD_Li128ELb1ELb1ELb0ELb0EEENS1_19SingleTileSchedulerILb1ELb0ELb1ELi128EEEEEEEEEvNT_6ParamsE)
        /*0048*/ 	.short	0x0210
        /*004a*/ 	.short	0x0418


	//----- nvinfo : EIATTR_SW_WAR
	.align		4
.L_392:
        /*004c*/ 	.byte	0x04, 0x36
        /*004e*/ 	.short	(.L_394 - .L_393)
.L_393:
        /*0050*/ 	.word	0x00000008
.L_394:


//--------------------- .nv.info._ZN7cutlass13device_kernelIN5flash19enable_sm80_to_sm89INS1_16FlashAttnFwdSm80INS1_25CollectiveMainloopFwdSm80ILi4ELi1ELb0EN4cute5tupleIJNS5_1CILi128EEENS7_ILi48EEES8_EEELi128ENS_6half_tEfNS_4arch4Sm80ELb0ELb1ELb1ELb1ELb1ELb1ELb1ELb0EEENS1_21CollectiveEpilogueFwdINS6_IJS8_S8_S9_EEENS6_IJNS7_ILi1EEESH_SH_EEESB_SD_Li128ELb1ELb1ELb0ELb0EEENS1_19SingleTileSchedulerILb1ELb0ELb1ELi128EEEEEEEEEvNT_6ParamsE --------------------------
	.section	.nv.info._ZN7cutlass13device_kernelIN5flash19enable_sm80_to_sm89INS1_16FlashAttnFwdSm80INS1_25CollectiveMainloopFwdSm80ILi4ELi1ELb0EN4cute5tupleIJNS5_1CILi128EEENS7_ILi48EEES8_EEELi128ENS_6half_tEfNS_4arch4Sm80ELb0ELb1ELb1ELb1ELb1ELb1ELb1ELb0EEENS1_21CollectiveEpilogueFwdINS6_IJS8_S8_S9_EEENS6_IJNS7_ILi1EEESH_SH_EEESB_SD_Li128ELb1ELb1ELb0ELb0EEENS1_19SingleTileSchedulerILb1ELb0ELb1ELi128EEEEEEEEEvNT_6ParamsE,"",@"SHT_CUDA_INFO"
	.sectionflags	@""
	.align	4


	//----- nvinfo : EIATTR_CUDA_API_VERSION
	.align		4
        /*0000*/ 	.byte	0x04, 0x37
        /*0002*/ 	.short	(.L_396 - .L_395)
.L_395:
        /*0004*/ 	.word	0x00000082


	//----- nvinfo : EIATTR_KPARAM_INFO
	.align		4
.L_396:
        /*0008*/ 	.byte	0x04, 0x17
        /*000a*/ 	.short	(.L_398 - .L_397)
.L_397:
        /*000c*/ 	.word	0x00000000
        /*0010*/ 	.short	0x0000
        /*0012*/ 	.short	0x0000
        /*0014*/ 	.byte	0x00, 0xf0, 0x61, 0x10


	//----- nvinfo : EIATTR_SPARSE_MMA_MASK
	.align		4
.L_398:
        /*0018*/ 	.byte	0x03, 0x50
        /*001a*/ 	.short	0x0000


	//----- nvinfo : EIATTR_MAXREG_COUNT
	.align		4
        /*001c*/ 	.byte	0x03, 0x1b
        /*001e*/ 	.short	0x00ff


	//----- nvinfo : EIATTR_MERCURY_ISA_VERSION
	.align		4
        /*0020*/ 	.byte	0x03, 0x5f
        /*0022*/ 	.short	0x0101


	//----- nvinfo : EIATTR_EXIT_INSTR_OFFSETS
	.align		4
        /*0024*/ 	.byte	0x04, 0x1c
        /*0026*/ 	.short	(.L_400 - .L_399)


	//   ....[0]....
.L_399:
        /*0028*/ 	.word	0x00000010


	//----- nvinfo : EIATTR_MAX_THREADS
	.align		4
.L_400:
        /*002c*/ 	.byte	0x04, 0x05
        /*002e*/ 	.short	(.L_402 - .L_401)
.L_401:
        /*0030*/ 	.word	0x00000080
        /*0034*/ 	.word	0x00000001
        /*0038*/ 	.word	0x00000001


	//----- nvinfo : EIATTR_CBANK_PARAM_SIZE
	.align		4
.L_402:
        /*003c*/ 	.byte	0x03, 0x19
        /*003e*/ 	.short	0x0418


	//----- nvinfo : EIATTR_PARAM_CBANK
	.align		4
        /*0040*/ 	.byte	0x04, 0x0a
        /*0042*/ 	.short	(.L_404 - .L_403)
	.align		4
.L_403:
        /*0044*/ 	.word	index@(.nv.constant0._ZN7cutlass13device_kernelIN5flash19enable_sm80_to_sm89INS1_16FlashAttnFwdSm80INS1_25CollectiveMainloopFwdSm80ILi4ELi1ELb0EN4cute5tupleIJNS5_1CILi128EEENS7_ILi48EEES8_EEELi128ENS_6half_tEfNS_4arch4Sm80ELb0ELb1ELb1ELb1ELb1ELb1ELb1ELb0EEENS1_21CollectiveEpilogueFwdINS6_IJS8_S8_S9_EEENS6_IJNS7_ILi1EEESH_SH_EEESB_SD_Li128ELb1ELb1ELb0ELb0EEENS1_19SingleTileSchedulerILb1ELb0ELb1ELi128EEEEEEEEEvNT_6ParamsE)
        /*0048*/ 	.short	0x0210
        /*004a*/ 	.short	0x0418


	//----- nvinfo : EIATTR_SW_WAR
	.align		4
.L_404:
        /*004c*/ 	.byte	0x04, 0x36
        /*004e*/ 	.short	(.L_406 - .L_405)
.L_405:
        /*0050*/ 	.word	0x00000008
.L_406:


//--------------------- .nv.info._ZN7cutlass13device_kernelIN5flash19enable_sm80_to_sm89INS1_16FlashAttnFwdSm80INS1_25CollectiveMainloopFwdSm80ILi4ELi1ELb0EN4cute5tupleIJNS5_1CILi128EEENS7_ILi64EEES8_EEELi128ENS_6half_tEfNS_4arch4Sm80ELb1ELb0ELb1ELb0ELb1ELb0ELb1ELb0EEENS1_21CollectiveEpilogueFwdINS6_IJS8_S8_S9_EEENS6_IJNS7_ILi1EEESH_SH_EEESB_SD_Li128ELb0ELb1ELb0ELb0EEENS1_30DynamicPersistentTileSchedulerILi128ELi128ELb0ELb1ELb0EEEEEEEEEvNT_6ParamsE --------------------------
	.section	.nv.info._ZN7cutlass13device_kernelIN5flash19enable_sm80_to_sm89INS1_16FlashAttnFwdSm80INS1_25CollectiveMainloopFwdSm80ILi4ELi1ELb0EN4cute5tupleIJNS5_1CILi128EEENS7_ILi64EEES8_EEELi128ENS_6half_tEfNS_4arch4Sm80ELb1ELb0ELb1ELb0ELb1ELb0ELb1ELb0EEENS1_21CollectiveEpilogueFwdINS6_IJS8_S8_S9_EEENS6_IJNS7_ILi1EEESH_SH_EEESB_SD_Li128ELb0ELb1ELb0ELb0EEENS1_30DynamicPersistentTileSchedulerILi128ELi128ELb0ELb1ELb0EEEEEEEEEvNT_6ParamsE,"",@"SHT_CUDA_INFO"
	.sectionflags	@""
	.align	4


	//----- nvinfo : EIATTR_CUDA_API_VERSION
	.align		4
        /*0000*/ 	.byte	0x04, 0x37
        /*0002*/ 	.short	(.L_408 - .L_407)
.L_407:
        /*0004*/ 	.word	0x00000082


	//----- nvinfo : EIATTR_KPARAM_INFO
	.align		4
.L_408:
        /*0008*/ 	.byte	0x04, 0x17
        /*000a*/ 	.short	(.L_410 - .L_409)
.L_409:
        /*000c*/ 	.word	0x00000000
        /*0010*/ 	.short	0x0000
        /*0012*/ 	.short	0x0000
        /*0014*/ 	.byte	0x00, 0xf0, 0xa1, 0x10


	//----- nvinfo : EIATTR_SPARSE_MMA_MASK
	.align		4
.L_410:
        /*0018*/ 	.byte	0x03, 0x50
        /*001a*/ 	.short	0x0000


	//----- nvinfo : EIATTR_MAXREG_COUNT
	.align		4
        /*001c*/ 	.byte	0x03, 0x1b
        /*001e*/ 	.short	0x00ff


	//----- nvinfo : EIATTR_MERCURY_ISA_VERSION
	.align		4
        /*0020*/ 	.byte	0x03, 0x5f
        /*0022*/ 	.short	0x0101


	//----- nvinfo : EIATTR_EXIT_INSTR_OFFSETS
	.align		4
        /*0024*/ 	.byte	0x04, 0x1c
        /*0026*/ 	.short	(.L_412 - .L_411)


	//   ....[0]....
.L_411:
        /*0028*/ 	.word	0x00000010


	//----- nvinfo : EIATTR_MAX_THREADS
	.align		4
.L_412:
        /*002c*/ 	.byte	0x04, 0x05
        /*002e*/ 	.short	(.L_414 - .L_413)
.L_413:
        /*0030*/ 	.word	0x00000080
        /*0034*/ 	.word	0x00000001
        /*0038*/ 	.word	0x00000001


	//----- nvinfo : EIATTR_CBANK_PARAM_SIZE
	.align		4
.L_414:
        /*003c*/ 	.byte	0x03, 0x19
        /*003e*/ 	.short	0x0428


	//----- nvinfo : EIATTR_PARAM_CBANK
	.align		4
        /*0040*/ 	.byte	0x04, 0x0a
        /*0042*/ 	.short	(.L_416 - .L_415)
	.align		4
.L_415:
        /*0044*/ 	.word	index@(.nv.constant0._ZN7cutlass13device_kernelIN5flash19enable_sm80_to_sm89INS1_16FlashAttnFwdSm80INS1_25CollectiveMainloopFwdSm80ILi4ELi1ELb0EN4cute5tupleIJNS5_1CILi128EEENS7_ILi64EEES8_EEELi128ENS_6half_tEfNS_4arch4Sm80ELb1ELb0ELb1ELb0ELb1ELb0ELb1ELb0EEENS1_21CollectiveEpilogueFwdINS6_IJS8_S8_S9_EEENS6_IJNS7_ILi1EEESH_SH_EEESB_SD_Li128ELb0ELb1ELb0ELb0EEENS1_30DynamicPersistentTileSchedulerILi128ELi128ELb0ELb1ELb0EEEEEEEEEvNT_6ParamsE)
        /*0048*/ 	.short	0x0210
        /*004a*/ 	.short	0x0428


	//----- nvinfo : EIATTR_SW_WAR
	.align		4
.L_416:
        /*004c*/ 	.byte	0x04, 0x36
        /*004e*/ 	.short	(.L_418 - .L_417)
.L_417:
        /*0050*/ 	.word	0x00000008
.L_418:


//--------------------- .nv.info._ZN7cutlass13device_kernelIN5flash19enable_sm80_to_sm89INS1_16FlashAttnFwdSm80INS1_25CollectiveMainloopFwdSm80ILi4ELi1ELb0EN4cute5tupleIJNS5_1CILi128EEENS7_ILi64EEES8_EEELi128ENS_6half_tEfNS_4arch4Sm80ELb1ELb0ELb1ELb1ELb1ELb0ELb1ELb0EEENS1_21CollectiveEpilogueFwdINS6_IJS8_S8_S9_EEENS6_IJNS7_ILi1EEESH_SH_EEESB_SD_Li128ELb1ELb1ELb0ELb0EEENS1_19SingleTileSchedulerILb1ELb0ELb1ELi128EEEEEEEEEvNT_6ParamsE --------------------------
	.section	.nv.info._ZN7cutlass13device_kernelIN5flash19enable_sm80_to_sm89INS1_16FlashAttnFwdSm80INS1_25CollectiveMainloopFwdSm80ILi4ELi1ELb0EN4cute5tupleIJNS5_1CILi128EEENS7_ILi64EEES8_EEELi128ENS_6half_tEfNS_4arch4Sm80ELb1ELb0ELb1ELb1ELb1ELb0ELb1ELb0EEENS1_21CollectiveEpilogueFwdINS6_IJS8_S8_S9_EEENS6_IJNS7_ILi1EEESH_SH_EEESB_SD_Li128ELb1ELb1ELb0ELb0EEENS1_19SingleTileSchedulerILb1ELb0ELb1ELi128EEEEEEEEEvNT_6ParamsE,"",@"SHT_CUDA_INFO"
	.sectionflags	@""
	.align	4


	//----- nvinfo : EIATTR_CUDA_API_VERSION
	.align		4
        /*0000*/ 	.byte	0x04, 0x37
        /*0002*/ 	.short	(.L_420 - .L_419)
.L_419:
        /*0004*/ 	.word	0x00000082


	//----- nvinfo : EIATTR_KPARAM_INFO
	.align		4
.L_420:
        /*0008*/ 	.byte	0x04, 0x17
        /*000a*/ 	.short	(.L_422 - .L_421)
.L_421:
        /*000c*/ 	.word	0x00000000
        /*0010*/ 	.short	0x0000
        /*0012*/ 	.short	0x0000
        /*0014*/ 	.byte	0x00, 0xf0, 0x61, 0x10


	//----- nvinfo : EIATTR_SPARSE_MMA_MASK
	.align		4
.L_422:
        /*0018*/ 	.byte	0x03, 0x50
        /*001a*/ 	.short	0x0000


	//----- nvinfo : EIATTR_MAXREG_COUNT
	.align		4
        /*001c*/ 	.byte	0x03, 0x1b
        /*001e*/ 	.short	0x00ff


	//----- nvinfo : EIATTR_MERCURY_ISA_VERSION
	.align		4
        /*0020*/ 	.byte	0x03, 0x5f
        /*0022*/ 	.short	0x0101


	//----- nvinfo : EIATTR_EXIT_INSTR_OFFSETS
	.align		4
        /*0024*/ 	.byte	0x04, 0x1c
        /*0026*/ 	.short	(.L_424 - .L_423)


	//   ....[0]....
.L_423:
        /*0028*/ 	.word	0x00000010


	//----- nvinfo : EIATTR_MAX_THREADS
	.align		4
.L_424:
        /*002c*/ 	.byte	0x04, 0x05
        /*002e*/ 	.short	(.L_426 - .L_425)
.L_425:
        /*0030*/ 	.word	0x00000080
        /*0034*/ 	.word	0x00000001
        /*0038*/ 	.word	0x00000001


	//----- nvinfo : EIATTR_CBANK_PARAM_SIZE
	.align		4
.L_426:
        /*003c*/ 	.byte	0x03, 0x19
        /*003e*/ 	.short	0x0418


	//----- nvinfo : EIATTR_PARAM_CBANK
	.align		4
        /*0040*/ 	.byte	0x04, 0x0a
        /*0042*/ 	.short	(.L_428 - .L_427)
	.align		4
.L_427:
        /*0044*/ 	.word	index@(.nv.constant0._ZN7cutlass13device_kernelIN5flash19enable_sm80_to_sm89INS1_16FlashAttnFwdSm80INS1_25CollectiveMainloopFwdSm80ILi4ELi1ELb0EN4cute5tupleIJNS5_1CILi128EEENS7_ILi64EEES8_EEELi128ENS_6half_tEfNS_4arch4Sm80ELb1ELb0ELb1ELb1ELb1ELb0ELb1ELb0EEENS1_21CollectiveEpilogueFwdINS6_IJS8_S8_S9_EEENS6_IJNS7_ILi1EEESH_SH_EEESB_SD_Li128ELb1ELb1ELb0ELb0EEENS1_19SingleTileSchedulerILb1ELb0ELb1ELi128EEEEEEEEEvNT_6ParamsE)
        /*0048*/ 	.short	0x0210
        /*004a*/ 	.short	0x0418


	//----- nvinfo : EIATTR_SW_WAR
	.align		4
.L_428:
        /*004c*/ 	.byte	0x04, 0x36
        /*004e*/ 	.short	(.L_430 - .L_429)
.L_429:
        /*0050*/ 	.word	0x00000008
.L_430:


//--------------------- .nv.info._ZN7cutlass13device_kernelIN5flash19enable_sm80_to_sm89INS1_16FlashAttnFwdSm80INS1_25CollectiveMainloopFwdSm80ILi4ELi1ELb0EN4cute5tupleIJNS5_1CILi128EEENS7_ILi64EEES8_EEELi128ENS_6half_tEfNS_4arch4Sm80ELb1ELb0ELb1ELb1ELb1ELb1ELb1ELb0EEENS1_21CollectiveEpilogueFwdINS6_IJS8_S8_S9_EEENS6_IJNS7_ILi1EEESH_SH_EEESB_SD_Li128ELb1ELb1ELb0ELb0EEENS1_19SingleTileSchedulerILb1ELb0ELb1ELi128EEEEEEEEEvNT_6ParamsE --------------------------
	.section	.nv.info._ZN7cutlass13device_kernelIN5flash19enable_sm80_to_sm89INS1_16FlashAttnFwdSm80INS1_25CollectiveMainloopFwdSm80ILi4ELi1ELb0EN4cute5tupleIJNS5_1CILi128EEENS7_ILi64EEES8_EEELi128ENS_6half_tEfNS_4arch4Sm80ELb1ELb0ELb1ELb1ELb1ELb1ELb1ELb0EEENS1_21CollectiveEpilogueFwdINS6_IJS8_S8_S9_EEENS6_IJNS7_ILi1EEESH_SH_EEESB_SD_Li128ELb1ELb1ELb0ELb0EEENS1_19SingleTileSchedulerILb1ELb0ELb1ELi128EEEEEEEEEvNT_6ParamsE,"",@"SHT_CUDA_INFO"
	.sectionflags	@""
	.align	4


	//----- nvinfo : EIATTR_CUDA_API_VERSION
	.align		4
        /*0000*/ 	.byte	0x04, 0x37
        /*0002*/ 	.short	(.L_432 - .L_431)
.L_431:
        /*0004*/ 	.word	0x00000082


	//----- nvinfo : EIATTR_KPARAM_INFO
	.align		4
.L_432:
        /*0008*/ 	.byte	0x04, 0x17
        /*000a*/ 	.short	(.L_434 - .L_433)
.L_433:
        /*000c*/ 	.word	0x00000000
        /*0010*/ 	.short	0x0000
        /*0012*/ 	.short	0x0000
        /*0014*/ 	.byte	0x00, 0xf0, 0x61, 0x10


	//----- nvinfo : EIATTR_SPARSE_MMA_MASK
	.align		4
.L_434:
        /*0018*/ 	.byte	0x03, 0x50
        /*001a*/ 	.short	0x0000


	//----- nvinfo : EIATTR_MAXREG_COUNT
	.align		4
        /*001c*/ 	.byte	0x03, 0x1b
        /*001e*/ 	.short	0x00ff


	//----- nvinfo : EIATTR_MERCURY_ISA_VERSION
	.align		4
        /*0020*/ 	.byte	0x03, 0x5f
        /*0022*/ 	.short	0x0101


	//----- nvinfo : EIATTR_EXIT_INSTR_OFFSETS
	.align		4
        /*0024*/ 	.byte	0x04, 0x1c
        /*0026*/ 	.short	(.L_436 - .L_435)


	//   ....[0]....
.L_435:
        /*0028*/ 	.word	0x00000010


	//----- nvinfo : EIATTR_MAX_THREADS
	.align		4
.L_436:
        /*002c*/ 	.byte	0x04, 0x05
        /*002e*/ 	.short	(.L_438 - .L_437)
.L_437:
        /*0030*/ 	.word	0x00000080
        /*0034*/ 	.word	0x00000001
        /*0038*/ 	.word	0x00000001


	//----- nvinfo : EIATTR_CBANK_PARAM_SIZE
	.align		4
.L_438:
        /*003c*/ 	.byte	0x03, 0x19
        /*003e*/ 	.short	0x0418


	//----- nvinfo : EIATTR_PARAM_CBANK
	.align		4
        /*0040*/ 	.byte	0x04, 0x0a
        /*0042*/ 	.short	(.L_440 - .L_439)
	.align		4
.L_439:
        /*0044*/ 	.word	index@(.nv.constant0._ZN7cutlass13device_kernelIN5flash19enable_sm80_to_sm89INS1_16FlashAttnFwdSm80INS1_25CollectiveMainloopFwdSm80ILi4ELi1ELb0EN4cute5tupleIJNS5_1CILi128EEENS7_ILi64EEES8_EEELi128ENS_6half_tEfNS_4arch4Sm80ELb1ELb0ELb1ELb1ELb1ELb1ELb1ELb0EEENS1_21CollectiveEpilogueFwdINS6_IJS8_S8_S9_EEENS6_IJNS7_ILi1EEESH_SH_EEESB_SD_Li128ELb1ELb1ELb0ELb0EEENS1_19SingleTileSchedulerILb1ELb0ELb1ELi128EEEEEEEEEvNT_6ParamsE)
        /*0048*/ 	.short	0x0210
        /*004a*/ 	.short	0x0418


	//----- nvinfo : EIATTR_SW_WAR
	.align		4
.L_440:
        /*004c*/ 	.byte	0x04, 0x36
        /*004e*/ 	.short	(.L_442 - .L_441)
.L_441:
        /*0050*/ 	.word	0x00000008
.L_442:


//--------------------- .nv.info._ZN7cutlass13device_kernelIN5flash19enable_sm80_to_sm89INS1_16FlashAttnFwdSm80INS1_25CollectiveMainloopFwdSm80ILi8ELi1ELb1EN4cute5tupleIJNS5_1CILi128EEES8_S8_EEELi128ENS_6half_tEfNS_4arch4Sm80ELb0ELb0ELb0ELb0ELb1ELb0ELb1ELb0EEENS1_21CollectiveEpilogueFwdIS9_NS6_IJNS7_ILi1EEESF_SF_EEESA_SC_Li256ELb0ELb1ELb0ELb0EEENS1_19SingleTileSchedulerILb0ELb0ELb1ELi128EEEEEEEEEvNT_6ParamsE --------------------------
	.section	.nv.info._ZN7cutlass13device_kernelIN5flash19enable_sm80_to_sm89INS1_16FlashAttnFwdSm80INS1_25CollectiveMainloopFwdSm80ILi8ELi1ELb1EN4cute5tupleIJNS5_1CILi128EEES8_S8_EEELi128ENS_6half_tEfNS_4arch4Sm80ELb0ELb0ELb0ELb0ELb1ELb0ELb1ELb0EEENS1_21CollectiveEpilogueFwdIS9_NS6_IJNS7_ILi1EEESF_SF_EEESA_SC_Li256ELb0ELb1ELb0ELb0EEENS1_19SingleTileSchedulerILb0ELb0ELb1ELi128EEEEEEEEEvNT_6ParamsE,"",@"SHT_CUDA_INFO"
	.sectionflags	@""
	.align	4


	//----- nvinfo : EIATTR_CUDA_API_VERSION
	.align		4
        /*0000*/ 	.byte	0x04, 0x37
        /*0002*/ 	.short	(.L_444 - .L_443)
.L_443:
        /*0004*/ 	.word	0x00000082


	//----- nvinfo : EIATTR_KPARAM_INFO
	.align		4
.L_444:
        /*0008*/ 	.byte	0x04, 0x17
        /*000a*/ 	.short	(.L_446 - .L_445)
.L_445:
        /*000c*/ 	.word	0x00000000
        /*0010*/ 	.short	0x0000
        /*0012*/ 	.short	0x0000
        /*0014*/ 	.byte	0x00, 0xf0, 0x61, 0x10


	//----- nvinfo : EIATTR_SPARSE_MMA_MASK
	.align		4
.L_446:
        /*0018*/ 	.byte	0x03, 0x50
        /*001a*/ 	.short	0x0000


	//----- nvinfo : EIATTR_MAXREG_COUNT
	.align		4
        /*001c*/ 	.byte	0x03, 0x1b
        /*001e*/ 	.short	0x00ff


	//----- nvinfo : EIATTR_MERCURY_ISA_VERSION
	.align		4
        /*0020*/ 	.byte	0x03, 0x5f
        /*0022*/ 	.short	0x0101


	//----- nvinfo : EIATTR_EXIT_INSTR_OFFSETS
	.align		4
        /*0024*/ 	.byte	0x04, 0x1c
        /*0026*/ 	.short	(.L_448 - .L_447)


	//   ....[0]....
.L_447:
        /*0028*/ 	.word	0x00000010


	//----- nvinfo : EIATTR_MAX_THREADS
	.align		4
.L_448:
        /*002c*/ 	.byte	0x04, 0x05
        /*002e*/ 	.short	(.L_450 - .L_449)
.L_449:
        /*0030*/ 	.word	0x00000100
        /*0034*/ 	.word	0x00000001
        /*0038*/ 	.word	0x00000001


	//----- nvinfo : EIATTR_CBANK_PARAM_SIZE
	.align		4
.L_450:
        /*003c*/ 	.byte	0x03, 0x19
        /*003e*/ 	.short	0x0418


	//----- nvinfo : EIATTR_PARAM_CBANK
	.align		4
        /*0040*/ 	.byte	0x04, 0x0a
        /*0042*/ 	.short	(.L_452 - .L_451)
	.align		4
.L_451:
        /*0044*/ 	.word	index@(.nv.constant0._ZN7cutlass13device_kernelIN5flash19enable_sm80_to_sm89INS1_16FlashAttnFwdSm80INS1_25CollectiveMainloopFwdSm80ILi8ELi1ELb1EN4cute5tupleIJNS5_1CILi128EEES8_S8_EEELi128ENS_6half_tEfNS_4arch4Sm80ELb0ELb0ELb0ELb0ELb1ELb0ELb1ELb0EEENS1_21CollectiveEpilogueFwdIS9_NS6_IJNS7_ILi1EEESF_SF_EEESA_SC_Li256ELb0ELb1ELb0ELb0EEENS1_19SingleTileSchedulerILb0ELb0ELb1ELi128EEEEEEEEEvNT_6ParamsE)
        /*0048*/ 	.short	0x0210
        /*004a*/ 	.short	0x0418


	//----- nvinfo : EIATTR_SW_WAR
	.align		4
.L_452:
        /*004c*/ 	.byte	0x04, 0x36
        /*004e*/ 	.short	(.L_454 - .L_453)
.L_453:
        /*0050*/ 	.word	0x00000008
.L_454:


//--------------------- .nv.info._ZN7cutlass13device_kernelIN5flash19enable_sm80_to_sm89INS1_16FlashAttnFwdSm80INS1_25CollectiveMainloopFwdSm80ILi8ELi1ELb1EN4cute5tupleIJNS5_1CILi128EEES8_S8_EEELi128ENS_6half_tEfNS_4arch4Sm80ELb0ELb0ELb0ELb1ELb1ELb0ELb1ELb0EEENS1_21CollectiveEpilogueFwdIS9_NS6_IJNS7_ILi1EEESF_SF_EEESA_SC_Li256ELb1ELb1ELb0ELb0EEENS1_19SingleTileSchedulerILb1ELb0ELb1ELi128EEEEEEEEEvNT_6ParamsE --------------------------
	.section	.nv.info._ZN7cutlass13device_kernelIN5flash19enable_sm80_to_sm89INS1_16FlashAttnFwdSm80INS1_25CollectiveMainloopFwdSm80ILi8ELi1ELb1EN4cute5tupleIJNS5_1CILi128EEES8_S8_EEELi128ENS_6half_tEfNS_4arch4Sm80ELb0ELb0ELb0ELb1ELb1ELb0ELb1ELb0EEENS1_21CollectiveEpilogueFwdIS9_NS6_IJNS7_ILi1EEESF_SF_EEESA_SC_Li256ELb1ELb1ELb0ELb0EEENS1_19SingleTileSchedulerILb1ELb0ELb1ELi128EEEEEEEEEvNT_6ParamsE,"",@"SHT_CUDA_INFO"
	.sectionflags	@""
	.align	4


	//----- nvinfo : EIATTR_CUDA_API_VERSION
	.align		4
        /*0000*/ 	.byte	0x04, 0x37
        /*0002*/ 	.short	(.L_456 - .L_455)
.L_455:
        /*0004*/ 	.word	0x00000082


	//----- nvinfo : EIATTR_KPARAM_INFO
	.align		4
.L_456:
        /*0008*/ 	.byte	0x04, 0x17
        /*000a*/ 	.short	(.L_458 - .L_457)
.L_457:
        /*000c*/ 	.word	0x00000000
        /*0010*/ 	.short	0x0000
        /*0012*/ 	.short	0x0000
        /*0014*/ 	.byte	0x00, 0xf0, 0x61, 0x10


	//----- nvinfo : EIATTR_SPARSE_MMA_MASK
	.align		4
.L_458:
        /*0018*/ 	.byte	0x03, 0x50
        /*001a*/ 	.short	0x0000


	//----- nvinfo : EIATTR_MAXREG_COUNT
	.align		4
        /*001c*/ 	.byte	0x03, 0x1b
        /*001e*/ 	.short	0x00ff


	//----- nvinfo : EIATTR_MERCURY_ISA_VERSION
	.align		4
        /*0020*/ 	.byte	0x03, 0x5f
        /*0022*/ 	.short	0x0101


	//----- nvinfo : EIATTR_EXIT_INSTR_OFFSETS
	.align		4
        /*0024*/ 	.byte	0x04, 0x1c
        /*0026*/ 	.short	(.L_460 - .L_459)


	//   ....[0]....
.L_459:
        /*0028*/ 	.word	0x00000010


	//----- nvinfo : EIATTR_MAX_THREADS
	.align		4
.L_460:
        /*002c*/ 	.byte	0x04, 0x05
        /*002e*/ 	.short	(.L_462 - .L_461)
.L_461:
        /*0030*/ 	.word	0x00000100
        /*0034*/ 	.word	0x00000001
        /*0038*/ 	.word	0x00000001


	//----- nvinfo : EIATTR_CBANK_PARAM_SIZE
	.align		4
.L_462:
        /*003c*/ 	.byte	0x03, 0x19
        /*003e*/ 	.short	0x0418


	//----- nvinfo : EIATTR_PARAM_CBANK
	.align		4
        /*0040*/ 	.byte	0x04, 0x0a
        /*0042*/ 	.short	(.L_464 - .L_463)
	.align		4
.L_463:
        /*0044*/ 	.word	index@(.nv.constant0._ZN7cutlass13device_kernelIN5flash19enable_sm80_to_sm89INS1_16FlashAttnFwdSm80INS1_25CollectiveMainloopFwdSm80ILi8ELi1ELb1EN4cute5tupleIJNS5_1CILi128EEES8_S8_EEELi128ENS_6half_tEfNS_4arch4Sm80ELb0ELb0ELb0ELb1ELb1ELb0ELb1ELb0EEENS1_21CollectiveEpilogueFwdIS9_NS6_IJNS7_ILi1EEESF_SF_EEESA_SC_Li256ELb1ELb1ELb0ELb0EEENS1_19SingleTileSchedulerILb1ELb0ELb1ELi128EEEEEEEEEvNT_6ParamsE)
        /*0048*/ 	.short	0x0210
        /*004a*/ 	.short	0x0418


	//----- nvinfo : EIATTR_SW_WAR
	.align		4
.L_464:
        /*004c*/ 	.byte	0x04, 0x36
        /*004e*/ 	.short	(.L_466 - .L_465)
.L_465:
        /*0050*/ 	.word	0x00000008
.L_466:


//--------------------- .nv.info._ZN7cutlass13device_kernelIN5flash19enable_sm80_to_sm89INS1_16FlashAttnFwdSm80INS1_25CollectiveMainloopFwdSm80ILi8ELi1ELb1EN4cute5tupleIJNS5_1CILi128EEES8_S8_EEELi128ENS_6half_tEfNS_4arch4Sm80ELb0ELb0ELb0ELb1ELb1ELb1ELb1ELb0EEENS1_21CollectiveEpilogueFwdIS9_NS6_IJNS7_ILi1EEESF_SF_EEESA_SC_Li256ELb1ELb1ELb0ELb0EEENS1_19SingleTileSchedulerILb1ELb0ELb1ELi128EEEEEEEEEvNT_6ParamsE --------------------------
	.section	.nv.info._ZN7cutlass13device_kernelIN5flash19enable_sm80_to_sm89INS1_16FlashAttnFwdSm80INS1_25CollectiveMainloopFwdSm80ILi8ELi1ELb1EN4cute5tupleIJNS5_1CILi128EEES8_S8_EEELi128ENS_6half_tEfNS_4arch4Sm80ELb0ELb0ELb0ELb1ELb1ELb1ELb1ELb0EEENS1_21CollectiveEpilogueFwdIS9_NS6_IJNS7_ILi1EEESF_SF_EEESA_SC_Li256ELb1ELb1ELb0ELb0EEENS1_19SingleTileSchedulerILb1ELb0ELb1ELi128EEEEEEEEEvNT_6ParamsE,"",@"SHT_CUDA_INFO"
	.sectionflags	@""
	.align	4


	//----- nvinfo : EIATTR_CUDA_API_VERSION
	.align		4
        /*0000*/ 	.byte	0x04, 0x37
        /*0002*/ 	.short	(.L_468 - .L_467)
.L_467:
        /*0004*/ 	.word	0x00000082


	//----- nvinfo : EIATTR_KPARAM_INFO
	.align		4
.L_468:
        /*0008*/ 	.byte	0x04, 0x17
        /*000a*/ 	.short	(.L_470 - .L_469)
.L_469:
        /*000c*/ 	.word	0x00000000
        /*0010*/ 	.short	0x0000
        /*0012*/ 	.short	0x0000
        /*0014*/ 	.byte	0x00, 0xf0, 0x61, 0x10


	//----- nvinfo : EIATTR_SPARSE_MMA_MASK
	.align		4
.L_470:
        /*0018*/ 	.byte	0x03, 0x50
        /*001a*/ 	.short	0x0000


	//----- nvinfo : EIATTR_MAXREG_COUNT
	.align		4
        /*001c*/ 	.byte	0x03, 0x1b
        /*001e*/ 	.short	0x00ff


	//----- nvinfo : EIATTR_MERCURY_ISA_VERSION
	.align		4
        /*0020*/ 	.byte	0x03, 0x5f
        /*0022*/ 	.short	0x0101


	//----- nvinfo : EIATTR_EXIT_INSTR_OFFSETS
	.align		4
        /*0024*/ 	.byte	0x04, 0x1c
        /*0026*/ 	.short	(.L_472 - .L_471)


	//   ....[0]....
.L_471:
        /*0028*/ 	.word	0x00000010


	//----- nvinfo : EIATTR_MAX_THREADS
	.align		4
.L_472:
        /*002c*/ 	.byte	0x04, 0x05
        /*002e*/ 	.short	(.L_474 - .L_473)
.L_473:
        /*0030*/ 	.word	0x00000100
        /*0034*/ 	.word	0x00000001
        /*0038*/ 	.word	0x00000001


	//----- nvinfo : EIATTR_CBANK_PARAM_SIZE
	.align		4
.L_474:
        /*003c*/ 	.byte	0x03, 0x19
        /*003e*/ 	.short	0x0418


	//----- nvinfo : EIATTR_PARAM_CBANK
	.align		4
        /*0040*/ 	.byte	0x04, 0x0a
        /*0042*/ 	.short	(.L_476 - .L_475)
	.align		4
.L_475:
        /*0044*/ 	.word	index@(.nv.constant0._ZN7cutlass13device_kernelIN5flash19enable_sm80_to_sm89INS1_16FlashAttnFwdSm80INS1_25CollectiveMainloopFwdSm80ILi8ELi1ELb1EN4cute5tupleIJNS5_1CILi128EEES8_S8_EEELi128ENS_6half_tEfNS_4arch4Sm80ELb0ELb0ELb0ELb1ELb1ELb1ELb1ELb0EEENS1_21CollectiveEpilogueFwdIS9_NS6_IJNS7_ILi1EEESF_SF_EEESA_SC_Li256ELb1ELb1ELb0ELb0EEENS1_19SingleTileSchedulerILb1ELb0ELb1ELi128EEEEEEEEEvNT_6ParamsE)
        /*0048*/ 	.short	0x0210
        /*004a*/ 	.short	0x0418


	//----- nvinfo : EIATTR_SW_WAR
	.align		4
.L_476:
        /*004c*/ 	.byte	0x04, 0x36
        /*004e*/ 	.short	(.L_478 - .L_477)
.L_477:
        /*0050*/ 	.word	0x00000008
.L_478:


//--------------------- .nv.info._ZN7cutlass13device_kernelIN5flash19enable_sm80_to_sm89INS1_16FlashAttnFwdSm80INS1_25CollectiveMainloopFwdSm80ILi8ELi1ELb1EN4cute5tupleIJNS5_1CILi128EEENS7_ILi96EEES8_EEELi128ENS_6half_tEfNS_4arch4Sm80ELb0ELb1ELb0ELb0ELb1ELb0ELb1ELb0EEENS1_21CollectiveEpilogueFwdINS6_IJS8_S8_S9_EEENS6_IJNS7_ILi1EEESH_SH_EEESB_SD_Li256ELb0ELb1ELb0ELb0EEENS1_19SingleTileSchedulerILb0ELb0ELb1ELi128EEEEEEEEEvNT_6ParamsE --------------------------
	.section	.nv.info._ZN7cutlass13device_kernelIN5flash19enable_sm80_to_sm89INS1_16FlashAttnFwdSm80INS1_25CollectiveMainloopFwdSm80ILi8ELi1ELb1EN4cute5tupleIJNS5_1CILi128EEENS7_ILi96EEES8_EEELi128ENS_6half_tEfNS_4arch4Sm80ELb0ELb1ELb0ELb0ELb1ELb0ELb1ELb0EEENS1_21CollectiveEpilogueFwdINS6_IJS8_S8_S9_EEENS6_IJNS7_ILi1EEESH_SH_EEESB_SD_Li256ELb0ELb1ELb0ELb0EEENS1_19SingleTileSchedulerILb0ELb0ELb1ELi128EEEEEEEEEvNT_6ParamsE,"",@"SHT_CUDA_INFO"
	.sectionflags	@""
	.align	4


	//----- nvinfo : EIATTR_CUDA_API_VERSION
	.align		4
        /*0000*/ 	.byte	0x04, 0x37
        /*0002*/ 	.short	(.L_480 - .L_479)
.L_479:
        /*0004*/ 	.word	0x00000082


	//----- nvinfo : EIATTR_KPARAM_INFO
	.align		4
.L_480:
        /*0008*/ 	.byte	0x04, 0x17
        /*000a*/ 	.short	(.L_482 - .L_481)
.L_481:
        /*000c*/ 	.word	0x00000000
        /*0010*/ 	.short	0x0000
        /*0012*/ 	.short	0x0000
        /*0014*/ 	.byte	0x00, 0xf0, 0x61, 0x10


	//----- nvinfo : EIATTR_SPARSE_MMA_MASK
	.align		4
.L_482:
        /*0018*/ 	.byte	0x03, 0x50
        /*001a*/ 	.short	0x0000


	//----- nvinfo : EIATTR_MAXREG_COUNT
	.align		4
        /*001c*/ 	.byte	0x03, 0x1b
        /*001e*/ 	.short	0x00ff


	//----- nvinfo : EIATTR_MERCURY_ISA_VERSION
	.align		4
        /*0020*/ 	.byte	0x03, 0x5f
        /*0022*/ 	.short	0x0101


	//----- nvinfo : EIATTR_EXIT_INSTR_OFFSETS
	.align		4
        /*0024*/ 	.byte	0x04, 0x1c
        /*0026*/ 	.short	(.L_484 - .L_483)


	//   ....[0]....
.L_483:
        /*0028*/ 	.word	0x00000010


	//----- nvinfo : EIATTR_MAX_THREADS
	.align		4
.L_484:
        /*002c*/ 	.byte	0x04, 0x05
        /*002e*/ 	.short	(.L_486 - .L_485)
.L_485:
        /*0030*/ 	.word	0x00000100
        /*0034*/ 	.word	0x00000001
        /*0038*/ 	.word	0x00000001


	//----- nvinfo : EIATTR_CBANK_PARAM_SIZE
	.align		4
.L_486:
        /*003c*/ 	.byte	0x03, 0x19
        /*003e*/ 	.short	0x0418


	//----- nvinfo : EIATTR_PARAM_CBANK
	.align		4
        /*0040*/ 	.byte	0x04, 0x0a
        /*0042*/ 	.short	(.L_488 - .L_487)
	.align		4
.L_487:
        /*0044*/ 	.word	index@(.nv.constant0._ZN7cutlass13device_kernelIN5flash19enable_sm80_to_sm89INS1_16FlashAttnFwdSm80INS1_25CollectiveMainloopFwdSm80ILi8ELi1ELb1EN4cute5tupleIJNS5_1CILi128EEENS7_ILi96EEES8_EEELi128ENS_6half_tEfNS_4arch4Sm80ELb0ELb1ELb0ELb0ELb1ELb0ELb1ELb0EEENS1_21CollectiveEpilogueFwdINS6_IJS8_S8_S9_EEENS6_IJNS7_ILi1EEESH_SH_EEESB_SD_Li256ELb0ELb1ELb0ELb0EEENS1_19SingleTileSchedulerILb0ELb0ELb1ELi128EEEEEEEEEvNT_6ParamsE)
        /*0048*/ 	.short	0x0210
        /*004a*/ 	.short	0x0418


	//----- nvinfo : EIATTR_SW_WAR
	.align		4
.L_488:
        /*004c*/ 	.byte	0x04, 0x36
        /*004e*/ 	.short	(.L_490 - .L_489)
.L_489:
        /*0050*/ 	.word	0x00000008
.L_490:


//--------------------- .nv.info._ZN7cutlass13device_kernelIN5flash19enable_sm80_to_sm89INS1_16FlashAttnFwdSm80INS1_25CollectiveMainloopFwdSm80ILi8ELi1ELb1EN4cute5tupleIJNS5_1CILi128EEENS7_ILi96EEES8_EEELi128ENS_6half_tEfNS_4arch4Sm80ELb0ELb1ELb0ELb1ELb1ELb0ELb1ELb0EEENS1_21CollectiveEpilogueFwdINS6_IJS8_S8_S9_EEENS6_IJNS7_ILi1EEESH_SH_EEESB_SD_Li256ELb1ELb1ELb0ELb0EEENS1_19SingleTileSchedulerILb1ELb0ELb1ELi128EEEEEEEEEvNT_6ParamsE --------------------------
	.section	.nv.info._ZN7cutlass13device_kernelIN5flash19enable_sm80_to_sm89INS1_16FlashAttnFwdSm80INS1_25CollectiveMainloopFwdSm80ILi8ELi1ELb1EN4cute5tupleIJNS5_1CILi128EEENS7_ILi96EEES8_EEELi128ENS_6half_tEfNS_4arch4Sm80ELb0ELb1ELb0ELb1ELb1ELb0ELb1ELb0EEENS1_21CollectiveEpilogueFwdINS6_IJS8_S8_S9_EEENS6_IJNS7_ILi1EEESH_SH_EEESB_SD_Li256ELb1ELb1ELb0ELb0EEENS1_19SingleTileSchedulerILb1ELb0ELb1ELi128EEEEEEEEEvNT_6ParamsE,"",@"SHT_CUDA_INFO"
	.sectionflags	@""
	.align	4


	//----- nvinfo : EIATTR_CUDA_API_VERSION
	.align		4
        /*0000*/ 	.byte	0x04, 0x37
        /*0002*/ 	.short	(.L_492 - .L_491)
.L_491:
        /*0004*/ 	.word	0x00000082


	//----- nvinfo : EIATTR_KPARAM_INFO
	.align		4
.L_492:
        /*0008*/ 	.byte	0x04, 0x17
        /*000a*/ 	.short	(.L_494 - .L_493)
.L_493:
        /*000c*/ 	.word	0x00000000
        /*0010*/ 	.short	0x0000
        /*0012*/ 	.short	0x0000
        /*0014*/ 	.byte	0x00, 0xf0, 0x61, 0x10


	//----- nvinfo : EIATTR_SPARSE_MMA_MASK
	.align		4
.L_494:
        /*0018*/ 	.byte	0x03, 0x50
        /*001a*/ 	.short	0x0000


	//----- nvinfo : EIATTR_MAXREG_COUNT
	.align		4
        /*001c*/ 	.byte	0x03, 0x1b
        /*001e*/ 	.short	0x00ff


	//----- nvinfo : EIATTR_MERCURY_ISA_VERSION
	.align		4
        /*0020*/ 	.byte	0x03, 0x5f
        /*0022*/ 	.short	0x0101


	//----- nvinfo : EIATTR_EXIT_INSTR_OFFSETS
	.align		4
        /*0024*/ 	.byte	0x04, 0x1c
        /*0026*/ 	.short	(.L_496 - .L_495)


	//   ....[0]....
.L_495:
        /*0028*/ 	.word	0x00000010


	//----- nvinfo : EIATTR_MAX_THREADS
	.align		4
.L_496:
        /*002c*/ 	.byte	0x04, 0x05
        /*002e*/ 	.short	(.L_498 - .L_497)
.L_497:
        /*0030*/ 	.word	0x00000100
        /*0034*/ 	.word	0x00000001
        /*0038*/ 	.word	0x00000001


	//----- nvinfo : EIATTR_CBANK_PARAM_SIZE
	.align		4
.L_498:
        /*003c*/ 	.byte	0x03, 0x19
        /*003e*/ 	.short	0x0418


	//----- nvinfo : EIATTR_PARAM_CBANK
	.align		4
        /*0040*/ 	.byte	0x04, 0x0a
        /*0042*/ 	.short	(.L_500 - .L_499)
	.align		4
.L_499:
        /*0044*/ 	.word	index@(.nv.constant0._ZN7cutlass13device_kernelIN5flash19enable_sm80_to_sm89INS1_16FlashAttnFwdSm80INS1_25CollectiveMainloopFwdSm80ILi8ELi1ELb1EN4cute5tupleIJNS5_1CILi128EEENS7_ILi96EEES8_EEELi128ENS_6half_tEfNS_4arch4Sm80ELb0ELb1ELb0ELb1ELb1ELb0ELb1ELb0EEENS1_21CollectiveEpilogueFwdINS6_IJS8_S8_S9_EEENS6_IJNS7_ILi1EEESH_SH_EEESB_SD_Li256ELb1ELb1ELb0ELb0EEENS1_19SingleTileSchedulerILb1ELb0ELb1ELi128EEEEEEEEEvNT_6ParamsE)
        /*0048*/ 	.short	0x0210
        /*004a*/ 	.short	0x0418


	//----- nvinfo : EIATTR_SW_WAR
	.align		4
.L_500:
        /*004c*/ 	.byte	0x04, 0x36
        /*004e*/ 	.short	(.L_502 - .L_501)
.L_501:
        /*0050*/ 	.word	0x00000008
.L_502:


//--------------------- .nv.info._ZN7cutlass13device_kernelIN5flash19enable_sm80_to_sm89INS1_16FlashAttnFwdSm80INS1_25CollectiveMainloopFwdSm80ILi8ELi1ELb1EN4cute5tupleIJNS5_1CILi128EEENS7_ILi96EEES8_EEELi128ENS_6half_tEfNS_4arch4Sm80ELb0ELb1ELb0ELb1ELb1ELb1ELb1ELb0EEENS1_21CollectiveEpilogueFwdINS6_IJS8_S8_S9_EEENS6_IJNS7_ILi1EEESH_SH_EEESB_SD_Li256ELb1ELb1ELb0ELb0EEENS1_19SingleTileSchedulerILb1ELb0ELb1ELi128EEEEEEEEEvNT_6ParamsE --------------------------
	.section	.nv.info._ZN7cutlass13device_kernelIN5flash19enable_sm80_to_sm89INS1_16FlashAttnFwdSm80INS1_25CollectiveMainloopFwdSm80ILi8ELi1ELb1EN4cute5tupleIJNS5_1CILi128EEENS7_ILi96EEES8_EEELi128ENS_6half_tEfNS_4arch4Sm80ELb0ELb1ELb0ELb1ELb1ELb1ELb1ELb0EEENS1_21CollectiveEpilogueFwdINS6_IJS8_S8_S9_EEENS6_IJNS7_ILi1EEESH_SH_EEESB_SD_Li256ELb1ELb1ELb0ELb0EEENS1_19SingleTileSchedulerILb1ELb0ELb1ELi128EEEEEEEEEvNT_6ParamsE,"",@"SHT_CUDA_INFO"
	.sectionflags	@""
	.align	4


	//----- nvinfo : EIATTR_CUDA_API_VERSION
	.align		4
        /*0000*/ 	.byte	0x04, 0x37
        /*0002*/ 	.short	(.L_504 - .L_503)
.L_503:
        /*0004*/ 	.word	0x00000082


	//----- nvinfo : EIATTR_KPARAM_INFO
	.align		4
.L_504:
        /*0008*/ 	.byte	0x04, 0x17
        /*000a*/ 	.short	(.L_506 - .L_505)
.L_505:
        /*000c*/ 	.word	0x00000000
        /*0010*/ 	.short	0x0000
        /*0012*/ 	.short	0x0000
        /*0014*/ 	.byte	0x00, 0xf0, 0x61, 0x10


	//----- nvinfo : EIATTR_SPARSE_MMA_MASK
	.align		4
.L_506:
        /*0018*/ 	.byte	0x03, 0x50
        /*001a*/ 	.short	0x0000


	//----- nvinfo : EIATTR_MAXREG_COUNT
	.align		4
        /*001c*/ 	.byte	0x03, 0x1b
        /*001e*/ 	.short	0x00ff


	//----- nvinfo : EIATTR_MERCURY_ISA_VERSION
	.align		4
        /*0020*/ 	.byte	0x03, 0x5f
        /*0022*/ 	.short	0x0101


	//----- nvinfo : EIATTR_EXIT_INSTR_OFFSETS
	.align		4
        /*0024*/ 	.byte	0x04, 0x1c
        /*0026*/ 	.short	(.L_508 - .L_507)


	//   ....[0]....
.L_507:
        /*0028*/ 	.word	0x00000010


	//----- nvinfo : EIATTR_MAX_THREADS
	.align		4
.L_508:
        /*002c*/ 	.byte	0x04, 0x05
        /*002e*/ 	.short	(.L_510 - .L_509)
.L_509:
        /*0030*/ 	.word	0x00000100
        /*0034*/ 	.word	0x00000001
        /*0038*/ 	.word	0x00000001


	//----- nvinfo : EIATTR_CBANK_PARAM_SIZE
	.align		4
.L_510:
        /*003c*/ 	.byte	0x03, 0x19
        /*003e*/ 	.short	0x0418


	//----- nvinfo : EIATTR_PARAM_CBANK
	.align		4
        /*0040*/ 	.byte	0x04, 0x0a
        /*0042*/ 	.short	(.L_512 - .L_511)
	.align		4
.L_511:
        /*0044*/ 	.word	index@(.nv.constant0._ZN7cutlass13device_kernelIN5flash19enable_sm80_to_sm89INS1_16FlashAttnFwdSm80INS1_25CollectiveMainloopFwdSm80ILi8ELi1ELb1EN4cute5tupleIJNS5_1CILi128EEENS7_ILi96EEES8_EEELi128ENS_6half_tEfNS_4arch4Sm80ELb0ELb1ELb0ELb1ELb1ELb1ELb1ELb0EEENS1_21CollectiveEpilogueFwdINS6_IJS8_S8_S9_EEENS6_IJNS7_ILi1EEESH_SH_EEESB_SD_Li256ELb1ELb1ELb0ELb0EEENS1_19SingleTileSchedulerILb1ELb0ELb1ELi128EEEEEEEEEvNT_6ParamsE)
        /*0048*/ 	.short	0x0210
        /*004a*/ 	.short	0x0418


	//----- nvinfo : EIATTR_SW_WAR
	.align		4
.L_512:
        /*004c*/ 	.byte	0x04, 0x36
        /*004e*/ 	.short	(.L_514 - .L_513)
.L_513:
        /*0050*/ 	.word	0x00000008
.L_514:


//--------------------- .nv.info._ZN7cutlass13device_kernelIN5flash19enable_sm80_to_sm89INS1_16FlashAttnFwdSm80INS1_25CollectiveMainloopFwdSm80ILi8ELi1ELb1EN4cute5tupleIJNS5_1CILi128EEES8_S8_EEELi128ENS_6half_tEfNS_4arch4Sm80ELb1ELb0ELb0ELb0ELb1ELb0ELb1ELb0EEENS1_21CollectiveEpilogueFwdIS9_NS6_IJNS7_ILi1EEESF_SF_EEESA_SC_Li256ELb0ELb1ELb0ELb0EEENS1_30DynamicPersistentTileSchedulerILi256ELi256ELb0ELb1ELb0EEEEEEEEEvNT_6ParamsE --------------------------
	.section	.nv.info._ZN7cutlass13device_kernelIN5flash19enable_sm80_to_sm89INS1_16FlashAttnFwdSm80INS1_25CollectiveMainloopFwdSm80ILi8ELi1ELb1EN4cute5tupleIJNS5_1CILi128EEES8_S8_EEELi128ENS_6half_tEfNS_4arch4Sm80ELb1ELb0ELb0ELb0ELb1ELb0ELb1ELb0EEENS1_21CollectiveEpilogueFwdIS9_NS6_IJNS7_ILi1EEESF_SF_EEESA_SC_Li256ELb0ELb1ELb0ELb0EEENS1_30DynamicPersistentTileSchedulerILi256ELi256ELb0ELb1ELb0EEEEEEEEEvNT_6ParamsE,"",@"SHT_CUDA_INFO"
	.sectionflags	@""
	.align	4


	//----- nvinfo : EIATTR_CUDA_API_VERSION
	.align		4
        /*0000*/ 	.byte	0x04, 0x37
        /*0002*/ 	.short	(.L_516 - .L_515)
.L_515:
        /*0004*/ 	.word	0x00000082


	//----- nvinfo : EIATTR_KPARAM_INFO
	.align		4
.L_516:
        /*0008*/ 	.byte	0x04, 0x17
        /*000a*/ 	.short	(.L_518 - .L_517)
.L_517:
        /*000c*/ 	.word	0x00000000
        /*0010*/ 	.short	0x0000
        /*0012*/ 	.short	0x0000
        /*0014*/ 	.byte	0x00, 0xf0, 0xa1, 0x10


	//----- nvinfo : EIATTR_SPARSE_MMA_MASK
	.align		4
.L_518:
        /*0018*/ 	.byte	0x03, 0x50
        /*001a*/ 	.short	0x0000


	//----- nvinfo : EIATTR_MAXREG_COUNT
	.align		4
        /*001c*/ 	.byte	0x03, 0x1b
        /*001e*/ 	.short	0x00ff


	//----- nvinfo : EIATTR_MERCURY_ISA_VERSION
	.align		4
        /*0020*/ 	.byte	0x03, 0x5f
        /*0022*/ 	.short	0x0101


	//----- nvinfo : EIATTR_EXIT_INSTR_OFFSETS
	.align		4
        /*0024*/ 	.byte	0x04, 0x1c
        /*0026*/ 	.short	(.L_520 - .L_519)


	//   ....[0]....
.L_519:
        /*0028*/ 	.word	0x00000010


	//----- nvinfo : EIATTR_MAX_THREADS
	.align		4
.L_520:
        /*002c*/ 	.byte	0x04, 0x05
        /*002e*/ 	.short	(.L_522 - .L_521)
.L_521:
        /*0030*/ 	.word	0x00000100
        /*0034*/ 	.word	0x00000001
        /*0038*/ 	.word	0x00000001


	//----- nvinfo : EIATTR_CBANK_PARAM_SIZE
	.align		4
.L_522:
        /*003c*/ 	.byte	0x03, 0x19
        /*003e*/ 	.short	0x0428


	//----- nvinfo : EIATTR_PARAM_CBANK
	.align		4
        /*0040*/ 	.byte	0x04, 0x0a
        /*0042*/ 	.short	(.L_524 - .L_523)
	.align		4
.L_523:
        /*0044*/ 	.word	index@(.nv.constant0._ZN7cutlass13device_kernelIN5flash19enable_sm80_to_sm89INS1_16FlashAttnFwdSm80INS1_25CollectiveMainloopFwdSm80ILi8ELi1ELb1EN4cute5tupleIJNS5_1CILi128EEES8_S8_EEELi128ENS_6half_tEfNS_4arch4Sm80ELb1ELb0ELb0ELb0ELb1ELb0ELb1ELb0EEENS1_21CollectiveEpilogueFwdIS9_NS6_IJNS7_ILi1EEESF_SF_EEESA_SC_Li256ELb0ELb1ELb0ELb0EEENS1_30DynamicPersistentTileSchedulerILi256ELi256ELb0ELb1ELb0EEEEEEEEEvNT_6ParamsE)
        /*0048*/ 	.short	0x0210
        /*004a*/ 	.short	0x0428


	//----- nvinfo : EIATTR_SW_WAR
	.align		4
.L_524:
        /*004c*/ 	.byte	0x04, 0x36
        /*004e*/ 	.short	(.L_526 - .L_525)
.L_525:
        /*0050*/ 	.word	0x00000008
.L_526:


//--------------------- .nv.info._ZN7cutlass13device_kernelIN5flash19enable_sm80_to_sm89INS1_16FlashAttnFwdSm80INS1_25CollectiveMainloopFwdSm80ILi8ELi1ELb1EN4cute5tupleIJNS5_1CILi128EEES8_S8_EEELi128ENS_6half_tEfNS_4arch4Sm80ELb1ELb0ELb0ELb1ELb1ELb0ELb1ELb0EEENS1_21CollectiveEpilogueFwdIS9_NS6_IJNS7_ILi1EEESF_SF_EEESA_SC_Li256ELb1ELb1ELb0ELb0EEENS1_19SingleTileSchedulerILb1ELb0ELb1ELi128EEEEEEEEEvNT_6ParamsE --------------------------
	.section	.nv.info._ZN7cutlass13device_kernelIN5flash19enable_sm80_to_sm89INS1_16FlashAttnFwdSm80INS1_25CollectiveMainloopFwdSm80ILi8ELi1ELb1EN4cute5tupleIJNS5_1CILi128EEES8_S8_EEELi128ENS_6half_tEfNS_4arch4Sm80ELb1ELb0ELb0ELb1ELb1ELb0ELb1ELb0EEENS1_21CollectiveEpilogueFwdIS9_NS6_IJNS7_ILi1EEESF_SF_EEESA_SC_Li256ELb1ELb1ELb0ELb0EEENS1_19SingleTileSchedulerILb1ELb0ELb1ELi128EEEEEEEEEvNT_6ParamsE,"",@"SHT_CUDA_INFO"
	.sectionflags	@""
	.align	4


	//----- nvinfo : EIATTR_CUDA_API_VERSION
	.align		4
        /*0000*/ 	.byte	0x04, 0x37
        /*0002*/ 	.short	(.L_528 - .L_527)
.L_527:
        /*0004*/ 	.word	0x00000082


	//----- nvinfo : EIATTR_KPARAM_INFO
	.align		4
.L_528:
        /*0008*/ 	.byte	0x04, 0x17
        /*000a*/ 	.short	(.L_530 - .L_529)
.L_529:
        /*000c*/ 	.word	0x00000000
        /*0010*/ 	.short	0x0000
        /*0012*/ 	.short	0x0000
        /*0014*/ 	.byte	0x00, 0xf0, 0x61, 0x10


	//----- nvinfo : EIATTR_SPARSE_MMA_MASK
	.align		4
.L_530:
        /*0018*/ 	.byte	0x03, 0x50
        /*001a*/ 	.short	0x0000


	//----- nvinfo : EIATTR_MAXREG_COUNT
	.align		4
        /*001c*/ 	.byte	0x03, 0x1b
        /*001e*/ 	.short	0x00ff


	//----- nvinfo : EIATTR_MERCURY_ISA_VERSION
	.align		4
        /*0020*/ 	.byte	0x03, 0x5f
        /*0022*/ 	.short	0x0101


	//----- nvinfo : EIATTR_EXIT_INSTR_OFFSETS
	.align		4
        /*0024*/ 	.byte	0x04, 0x1c
        /*0026*/ 	.short	(.L_532 - .L_531)


	//   ....[0]....
.L_531:
        /*0028*/ 	.word	0x00000010


	//----- nvinfo : EIATTR_MAX_THREADS
	.align		4
.L_532:
        /*002c*/ 	.byte	0x04, 0x05
        /*002e*/ 	.short	(.L_534 - .L_533)
.L_533:
        /*0030*/ 	.word	0x00000100
        /*0034*/ 	.word	0x00000001
        /*0038*/ 	.word	0x00000001


	//----- nvinfo : EIATTR_CBANK_PARAM_SIZE
	.align		4
.L_534:
        /*003c*/ 	.byte	0x03, 0x19
        /*003e*/ 	.short	0x0418


	//----- nvinfo : EIATTR_PARAM_CBANK
	.align		4
        /*0040*/ 	.byte	0x04, 0x0a
        /*0042*/ 	.short	(.L_536 - .L_535)
	.align		4
.L_535:
        /*0044*/ 	.word	index@(.nv.constant0._ZN7cutlass13device_kernelIN5flash19enable_sm80_to_sm89INS1_16FlashAttnFwdSm80INS1_25CollectiveMainloopFwdSm80ILi8ELi1ELb1EN4cute5tupleIJNS5_1CILi128EEES8_S8_EEELi128ENS_6half_tEfNS_4arch4Sm80ELb1ELb0ELb0ELb1ELb1ELb0ELb1ELb0EEENS1_21CollectiveEpilogueFwdIS9_NS6_IJNS7_ILi1EEESF_SF_EEESA_SC_Li256ELb1ELb1ELb0ELb0EEENS1_19SingleTileSchedulerILb1ELb0ELb1ELi128EEEEEEEEEvNT_6ParamsE)
        /*0048*/ 	.short	0x0210
        /*004a*/ 	.short	0x0418


	//----- nvinfo : EIATTR_SW_WAR
	.align		4
.L_536:
        /*004c*/ 	.byte	0x04, 0x36
        /*004e*/ 	.short	(.L_538 - .L_537)
.L_537:
        /*0050*/ 	.word	0x00000008
.L_538:


//--------------------- .nv.info._ZN7cutlass13device_kernelIN5flash19enable_sm80_to_sm89INS1_16FlashAttnFwdSm80INS1_25CollectiveMainloopFwdSm80ILi8ELi1ELb1EN4cute5tupleIJNS5_1CILi128EEES8_S8_EEELi128ENS_6half_tEfNS_4arch4Sm80ELb1ELb0ELb0ELb1ELb1ELb1ELb1ELb0EEENS1_21CollectiveEpilogueFwdIS9_NS6_IJNS7_ILi1EEESF_SF_EEESA_SC_Li256ELb1ELb1ELb0ELb0EEENS1_19SingleTileSchedulerILb1ELb0ELb1ELi128EEEEEEEEEvNT_6ParamsE --------------------------
	.section	.nv.info._ZN7cutlass13device_kernelIN5flash19enable_sm80_to_sm89INS1_16FlashAttnFwdSm80INS1_25CollectiveMainloopFwdSm80ILi8ELi1ELb1EN4cute5tupleIJNS5_1CILi128EEES8_S8_EEELi128ENS_6half_tEfNS_4arch4Sm80ELb1ELb0ELb0ELb1ELb1ELb1ELb1ELb0EEENS1_21CollectiveEpilogueFwdIS9_NS6_IJNS7_ILi1EEESF_SF_EEESA_SC_Li256ELb1ELb1ELb0ELb0EEENS1_19SingleTileSchedulerILb1ELb0ELb1ELi128EEEEEEEEEvNT_6ParamsE,"",@"SHT_CUDA_INFO"
	.sectionflags	@""
	.align	4


	//----- nvinfo : EIATTR_CUDA_API_VERSION
	.align		4
        /*0000*/ 	.byte	0x04, 0x37
        /*0002*/ 	.short	(.L_540 - .L_539)
.L_539:
        /*0004*/ 	.word	0x00000082


	//----- nvinfo : EIATTR_KPARAM_INFO
	.align		4
.L_540:
        /*0008*/ 	.byte	0x04, 0x17
        /*000a*/ 	.short	(.L_542 - .L_541)
.L_541:
        /*000c*/ 	.word	0x00000000
        /*0010*/ 	.short	0x0000
        /*0012*/ 	.short	0x0000
        /*0014*/ 	.byte	0x00, 0xf0, 0x61, 0x10


	//----- nvinfo : EIATTR_SPARSE_MMA_MASK
	.align		4
.L_542:
        /*0018*/ 	.byte	0x03, 0x50
        /*001a*/ 	.short	0x0000


	//----- nvinfo : EIATTR_MAXREG_COUNT
	.align		4
        /*001c*/ 	.byte	0x03, 0x1b
        /*001e*/ 	.short	0x00ff


	//----- nvinfo : EIATTR_MERCURY_ISA_VERSION
	.align		4
        /*0020*/ 	.byte	0x03, 0x5f
        /*0022*/ 	.short	0x0101


	//----- nvinfo : EIATTR_EXIT_INSTR_OFFSETS
	.align		4
        /*0024*/ 	.byte	0x04, 0x1c
        /*0026*/ 	.short	(.L_544 - .L_543)


	//   ....[0]....
.L_543:
        /*0028*/ 	.word	0x00000010


	//----- nvinfo : EIATTR_MAX_THREADS
	.align		4
.L_544:
        /*002c*/ 	.byte	0x04, 0x05
        /*002e*/ 	.short	(.L_546 - .L_545)
.L_545:
        /*0030*/ 	.word	0x00000100
        /*0034*/ 	.word	0x00000001
        /*0038*/ 	.word	0x00000001


	//----- nvinfo : EIATTR_CBANK_PARAM_SIZE
	.align		4
.L_546:
        /*003c*/ 	.byte	0x03, 0x19
        /*003e*/ 	.short	0x0418


	//----- nvinfo : EIATTR_PARAM_CBANK
	.align		4
        /*0040*/ 	.byte	0x04, 0x0a
        /*0042*/ 	.short	(.L_548 - .L_547)
	.align		4
.L_547:
        /*0044*/ 	.word	index@(.nv.constant0._ZN7cutlass13device_kernelIN5flash19enable_sm80_to_sm89INS1_16FlashAttnFwdSm80INS1_25CollectiveMainloopFwdSm80ILi8ELi1ELb1EN4cute5tupleIJNS5_1CILi128EEES8_S8_EEELi128ENS_6half_tEfNS_4arch4Sm80ELb1ELb0ELb0ELb1ELb1ELb1ELb1ELb0EEENS1_21CollectiveEpilogueFwdIS9_NS6_IJNS7_ILi1EEESF_SF_EEESA_SC_Li256ELb1ELb1ELb0ELb0EEENS1_19SingleTileSchedulerILb1ELb0ELb1ELi128EEEEEEEEEvNT_6ParamsE)
        /*0048*/ 	.short	0x0210
        /*004a*/ 	.short	0x0418


	//----- nvinfo : EIATTR_SW_WAR
	.align		4
.L_548:
        /*004c*/ 	.byte	0x04, 0x36
        /*004e*/ 	.short	(.L_550 - .L_549)
.L_549:
        /*0050*/ 	.word	0x00000008
.L_550:


//--------------------- .nv.info._ZN7cutlass13device_kernelIN5flash19enable_sm80_to_sm89INS1_16FlashAttnFwdSm80INS1_25CollectiveMainloopFwdSm80ILi4ELi1ELb0EN4cute5tupleIJNS5_1CILi128EEENS7_ILi64EEES8_EEELi128ENS_6half_tEfNS_4arch4Sm80ELb0ELb0ELb0ELb0ELb1ELb0ELb1ELb0EEENS1_21CollectiveEpilogueFwdINS6_IJS8_S8_S9_EEENS6_IJNS7_ILi1EEESH_SH_EEESB_SD_Li128ELb0ELb1ELb0ELb0EEENS1_19SingleTileSchedulerILb0ELb0ELb1ELi128EEEEEEEEEvNT_6ParamsE --------------------------
	.section	.nv.info._ZN7cutlass13device_kernelIN5flash19enable_sm80_to_sm89INS1_16FlashAttnFwdSm80INS1_25CollectiveMainloopFwdSm80ILi4ELi1ELb0EN4cute5tupleIJNS5_1CILi128EEENS7_ILi64EEES8_EEELi128ENS_6half_tEfNS_4arch4Sm80ELb0ELb0ELb0ELb0ELb1ELb0ELb1ELb0EEENS1_21CollectiveEpilogueFwdINS6_IJS8_S8_S9_EEENS6_IJNS7_ILi1EEESH_SH_EEESB_SD_Li128ELb0ELb1ELb0ELb0EEENS1_19SingleTileSchedulerILb0ELb0ELb1ELi128EEEEEEEEEvNT_6ParamsE,"",@"SHT_CUDA_INFO"
	.sectionflags	@""
	.align	4


	//----- nvinfo : EIATTR_CUDA_API_VERSION
	.align		4
        /*0000*/ 	.byte	0x04, 0x37
        /*0002*/ 	.short	(.L_552 - .L_551)
.L_551:
        /*0004*/ 	.word	0x00000082


	//----- nvinfo : EIATTR_KPARAM_INFO
	.align		4
.L_552:
        /*0008*/ 	.byte	0x04, 0x17
        /*000a*/ 	.short	(.L_554 - .L_553)
.L_553:
        /*000c*/ 	.word	0x00000000
        /*0010*/ 	.short	0x0000
        /*0012*/ 	.short	0x0000
        /*0014*/ 	.byte	0x00, 0xf0, 0x61, 0x10


	//----- nvinfo : EIATTR_SPARSE_MMA_MASK
	.align		4
.L_554:
        /*0018*/ 	.byte	0x03, 0x50
        /*001a*/ 	.short	0x0000


	//----- nvinfo : EIATTR_MAXREG_COUNT
	.align		4
        /*001c*/ 	.byte	0x03, 0x1b
        /*001e*/ 	.short	0x00ff


	//----- nvinfo : EIATTR_MERCURY_ISA_VERSION
	.align		4
        /*0020*/ 	.byte	0x03, 0x5f
        /*0022*/ 	.short	0x0101


	//----- nvinfo : EIATTR_EXIT_INSTR_OFFSETS
	.align		4
        /*0024*/ 	.byte	0x04, 0x1c
        /*0026*/ 	.short	(.L_556 - .L_555)


	//   ....[0]....
.L_555:
        /*0028*/ 	.word	0x00000010


	//----- nvinfo : EIATTR_MAX_THREADS
	.align		4
.L_556:
        /*002c*/ 	.byte	0x04, 0x05
        /*002e*/ 	.short	(.L_558 - .L_557)
.L_557:
        /*0030*/ 	.word	0x00000080
        /*0034*/ 	.word	0x00000001
        /*0038*/ 	.word	0x00000001


	//----- nvinfo : EIATTR_CBANK_PARAM_SIZE
	.align		4
.L_558:
        /*003c*/ 	.byte	0x03, 0x19
        /*003e*/ 	.short	0x0418


	//----- nvinfo : EIATTR_PARAM_CBANK
	.align		4
        /*0040*/ 	.byte	0x04, 0x0a
        /*0042*/ 	.short	(.L_560 - .L_559)
	.align		4
.L_559:
        /*0044*/ 	.word	index@(.nv.constant0._ZN7cutlass13device_kernelIN5flash19enable_sm80_to_sm89INS1_16FlashAttnFwdSm80INS1_25CollectiveMainloopFwdSm80ILi4ELi1ELb0EN4cute5tupleIJNS5_1CILi128EEENS7_ILi64EEES8_EEELi128ENS_6half_tEfNS_4arch4Sm80ELb0ELb0ELb0ELb0ELb1ELb0ELb1ELb0EEENS1_21CollectiveEpilogueFwdINS6_IJS8_S8_S9_EEENS6_IJNS7_ILi1EEESH_SH_EEESB_SD_Li128ELb0ELb1ELb0ELb0EEENS1_19SingleTileSchedulerILb0ELb0ELb1ELi128EEEEEEEEEvNT_6ParamsE)
        /*0048*/ 	.short	0x0210
        /*004a*/ 	.short	0x0418


	//----- nvinfo : EIATTR_SW_WAR
	.align		4
.L_560:
        /*004c*/ 	.byte	0x04, 0x36
        /*004e*/ 	.short	(.L_562 - .L_561)
.L_561:
        /*0050*/ 	.word	0x00000008
.L_562:


//--------------------- .nv.info._ZN7cutlass13device_kernelIN5flash19enable_sm80_to_sm89INS1_16FlashAttnFwdSm80INS1_25CollectiveMainloopFwdSm80ILi4ELi1ELb0EN4cute5tupleIJNS5_1CILi128EEENS7_ILi64EEES8_EEELi128ENS_6half_tEfNS_4arch4Sm80ELb0ELb0ELb0ELb1ELb1ELb0ELb1ELb0EEENS1_21CollectiveEpilogueFwdINS6_IJS8_S8_S9_EEENS6_IJNS7_ILi1EEESH_SH_EEESB_SD_Li128ELb1ELb1ELb0ELb0EEENS1_19SingleTileSchedulerILb1ELb0ELb1ELi128EEEEEEEEEvNT_6ParamsE --------------------------
	.section	.nv.info._ZN7cutlass13device_kernelIN5flash19enable_sm80_to_sm89INS1_16FlashAttnFwdSm80INS1_25CollectiveMainloopFwdSm80ILi4ELi1ELb0EN4cute5tupleIJNS5_1CILi128EEENS7_ILi64EEES8_EEELi128ENS_6half_tEfNS_4arch4Sm80ELb0ELb0ELb0ELb1ELb1ELb0ELb1ELb0EEENS1_21CollectiveEpilogueFwdINS6_IJS8_S8_S9_EEENS6_IJNS7_ILi1EEESH_SH_EEESB_SD_Li128ELb1ELb1ELb0ELb0EEENS1_19SingleTileSchedulerILb1ELb0ELb1ELi128EEEEEEEEEvNT_6ParamsE,"",@"SHT_CUDA_INFO"
	.sectionflags	@""
	.align	4


	//----- nvinfo : EIATTR_CUDA_API_VERSION
	.align		4
        /*0000*/ 	.byte	0x04, 0x37
        /*0002*/ 	.short	(.L_564 - .L_563)
.L_563:
        /*0004*/ 	.word	0x00000082


	//----- nvinfo : EIATTR_KPARAM_INFO
	.align		4
.L_564:
        /*0008*/ 	.byte	0x04, 0x17
        /*000a*/ 	.short	(.L_566 - .L_565)
.L_565:
        /*000c*/ 	.word	0x00000000
        /*0010*/ 	.short	0x0000
        /*0012*/ 	.short	0x0000
        /*0014*/ 	.byte	0x00, 0xf0, 0x61, 0x10


	//----- nvinfo : EIATTR_SPARSE_MMA_MASK
	.align		4
.L_566:
        /*0018*/ 	.byte	0x03, 0x50
        /*001a*/ 	.short	0x0000


	//----- nvinfo : EIATTR_MAXREG_COUNT
	.align		4
        /*001c*/ 	.byte	0x03, 0x1b
        /*001e*/ 	.short	0x00ff


	//----- nvinfo : EIATTR_MERCURY_ISA_VERSION
	.align		4
        /*0020*/ 	.byte	0x03, 0x5f
        /*0022*/ 	.short	0x0101


	//----- nvinfo : EIATTR_EXIT_INSTR_OFFSETS
	.align		4
        /*0024*/ 	.byte	0x04, 0x1c
        /*0026*/ 	.short	(.L_568 - .L_567)


	//   ....[0]....
.L_567:
        /*0028*/ 	.word	0x00000010


	//----- nvinfo : EIATTR_MAX_THREADS
	.align		4
.L_568:
        /*002c*/ 	.byte	0x04, 0x05
        /*002e*/ 	.short	(.L_570 - .L_569)
.L_569:
        /*0030*/ 	.word	0x00000080
        /*0034*/ 	.word	0x00000001
        /*0038*/ 	.word	0x00000001


	//----- nvinfo : EIATTR_CBANK_PARAM_SIZE
	.align		4
.L_570:
        /*003c*/ 	.byte	0x03, 0x19
        /*003e*/ 	.short	0x0418


	//----- nvinfo : EIATTR_PARAM_CBANK
	.align		4
        /*0040*/ 	.byte	0x04, 0x0a
        /*0042*/ 	.short	(.L_572 - .L_571)
	.align		4
.L_571:
        /*0044*/ 	.word	index@(.nv.constant0._ZN7cutlass13device_kernelIN5flash19enable_sm80_to_sm89INS1_16FlashAttnFwdSm80INS1_25CollectiveMainloopFwdSm80ILi4ELi1ELb0EN4cute5tupleIJNS5_1CILi128EEENS7_ILi64EEES8_EEELi128ENS_6half_tEfNS_4arch4Sm80ELb0ELb0ELb0ELb1ELb1ELb0ELb1ELb0EEENS1_21CollectiveEpilogueFwdINS6_IJS8_S8_S9_EEENS6_IJNS7_ILi1EEESH_SH_EEESB_SD_Li128ELb1ELb1ELb0ELb0EEENS1_19SingleTileSchedulerILb1ELb0ELb1ELi128EEEEEEEEEvNT_6ParamsE)
        /*0048*/ 	.short	0x0210
        /*004a*/ 	.short	0x0418


	//----- nvinfo : EIATTR_SW_WAR
	.align		4
.L_572:
        /*004c*/ 	.byte	0x04, 0x36
        /*004e*/ 	.short	(.L_574 - .L_573)
.L_573:
        /*0050*/ 	.word	0x00000008
.L_574:


//--------------------- .nv.info._ZN7cutlass13device_kernelIN5flash19enable_sm80_to_sm89INS1_16FlashAttnFwdSm80INS1_25CollectiveMainloopFwdSm80ILi4ELi1ELb0EN4cute5tupleIJNS5_1CILi128EEENS7_ILi64EEES8_EEELi128ENS_6half_tEfNS_4arch4Sm80ELb0ELb0ELb0ELb1ELb1ELb1ELb1ELb0EEENS1_21CollectiveEpilogueFwdINS6_IJS8_S8_S9_EEENS6_IJNS7_ILi1EEESH_SH_EEESB_SD_Li128ELb1ELb1ELb0ELb0EEENS1_19SingleTileSchedulerILb1ELb0ELb1ELi128EEEEEEEEEvNT_6ParamsE --------------------------
	.section	.nv.info._ZN7cutlass13device_kernelIN5flash19enable_sm80_to_sm89INS1_16FlashAttnFwdSm80INS1_25CollectiveMainloopFwdSm80ILi4ELi1ELb0EN4cute5tupleIJNS5_1CILi128EEENS7_ILi64EEES8_EEELi128ENS_6half_tEfNS_4arch4Sm80ELb0ELb0ELb0ELb1ELb1ELb1ELb1ELb0EEENS1_21CollectiveEpilogueFwdINS6_IJS8_S8_S9_EEENS6_IJNS7_ILi1EEESH_SH_EEESB_SD_Li128ELb1ELb1ELb0ELb0EEENS1_19SingleTileSchedulerILb1ELb0ELb1ELi128EEEEEEEEEvNT_6ParamsE,"",@"SHT_CUDA_INFO"
	.sectionflags	@""
	.align	4


	//----- nvinfo : EIATTR_CUDA_API_VERSION
	.align		4
        /*0000*/ 	.byte	0x04, 0x37
        /*0002*/ 	.short	(.L_576 - .L_575)
.L_575:
        /*0004*/ 	.word	0x00000082


	//----- nvinfo : EIATTR_KPARAM_INFO
	.align		4
.L_576:
        /*0008*/ 	.byte	0x04, 0x17
        /*000a*/ 	.short	(.L_578 - .L_577)
.L_577:
        /*000c*/ 	.word	0x00000000
        /*0010*/ 	.short	0x0000
        /*0012*/ 	.short	0x0000
        /*0014*/ 	.byte	0x00, 0xf0, 0x61, 0x10


	//----- nvinfo : EIATTR_SPARSE_MMA_MASK
	.align		4
.L_578:
        /*0018*/ 	.byte	0x03, 0x50
        /*001a*/ 	.short	0x0000


	//----- nvinfo : EIATTR_MAXREG_COUNT
	.align		4
        /*001c*/ 	.byte	0x03, 0x1b
        /*001e*/ 	.short	0x00ff


	//----- nvinfo : EIATTR_MERCURY_ISA_VERSION
	.align		4
        /*0020*/ 	.byte	0x03, 0x5f
        /*0022*/ 	.short	0x0101


	//----- nvinfo : EIATTR_EXIT_INSTR_OFFSETS
	.align		4
        /*0024*/ 	.byte	0x04, 0x1c
        /*0026*/ 	.short	(.L_580 - .L_579)


	//   ....[0]....
.L_579:
        /*0028*/ 	.word	0x00000010


	//----- nvinfo : EIATTR_MAX_THREADS
	.align		4
.L_580:
        /*002c*/ 	.byte	0x04, 0x05
        /*002e*/ 	.short	(.L_582 - .L_581)
.L_581:
        /*0030*/ 	.word	0x00000080
        /*0034*/ 	.word	0x00000001
        /*0038*/ 	.word	0x00000001


	//----- nvinfo : EIATTR_CBANK_PARAM_SIZE
	.align		4
.L_582:
        /*003c*/ 	.byte	0x03, 0x19
        /*003e*/ 	.short	0x0418


	//----- nvinfo : EIATTR_PARAM_CBANK
	.align		4
        /*0040*/ 	.byte	0x04, 0x0a
        /*0042*/ 	.short	(.L_584 - .L_583)
	.align		4
.L_583:
        /*0044*/ 	.word	index@(.nv.constant0._ZN7cutlass13device_kernelIN5flash19enable_sm80_to_sm89INS1_16FlashAttnFwdSm80INS1_25CollectiveMainloopFwdSm80ILi4ELi1ELb0EN4cute5tupleIJNS5_1CILi128EEENS7_ILi64EEES8_EEELi128ENS_6half_tEfNS_4arch4Sm80ELb0ELb0ELb0ELb1ELb1ELb1ELb1ELb0EEENS1_21CollectiveEpilogueFwdINS6_IJS8_S8_S9_EEENS6_IJNS7_ILi1EEESH_SH_EEESB_SD_Li128ELb1ELb1ELb0ELb0EEENS1_19SingleTileSchedulerILb1ELb0ELb1ELi128EEEEEEEEEvNT_6ParamsE)
        /*0048*/ 	.short	0x0210
        /*004a*/ 	.short	0x0418


	//----- nvinfo : EIATTR_SW_WAR
	.align		4
.L_584:
        /*004c*/ 	.byte	0x04, 0x36
        /*004e*/ 	.short	(.L_586 - .L_585)
.L_585:
        /*0050*/ 	.word	0x00000008
.L_586:


//--------------------- .nv.info._ZN7cutlass13device_kernelIN5flash19enable_sm80_to_sm89INS1_16FlashAttnFwdSm80INS1_25CollectiveMainloopFwdSm80ILi4ELi1ELb0EN4cute5tupleIJNS5_1CILi128EEENS7_ILi48EEES8_EEELi128ENS_6half_tEfNS_4arch4Sm80ELb0ELb1ELb0ELb0ELb1ELb0ELb1ELb0EEENS1_21CollectiveEpilogueFwdINS6_IJS8_S8_S9_EEENS6_IJNS7_ILi1EEESH_SH_EEESB_SD_Li128ELb0ELb1ELb0ELb0EEENS1_19SingleTileSchedulerILb0ELb0ELb1ELi128EEEEEEEEEvNT_6ParamsE --------------------------
	.section	.nv.info._ZN7cutlass13device_kernelIN5flash19enable_sm80_to_sm89INS1_16FlashAttnFwdSm80INS1_25CollectiveMainloopFwdSm80ILi4ELi1ELb0EN4cute5tupleIJNS5_1CILi128EEENS7_ILi48EEES8_EEELi128ENS_6half_tEfNS_4arch4Sm80ELb0ELb1ELb0ELb0ELb1ELb0ELb1ELb0EEENS1_21CollectiveEpilogueFwdINS6_IJS8_S8_S9_EEENS6_IJNS7_ILi1EEESH_SH_EEESB_SD_Li128ELb0ELb1ELb0ELb0EEENS1_19SingleTileSchedulerILb0ELb0ELb1ELi128EEEEEEEEEvNT_6ParamsE,"",@"SHT_CUDA_INFO"
	.sectionflags	@""
	.align	4


	//----- nvinfo : EIATTR_CUDA_API_VERSION
	.align		4
        /*0000*/ 	.byte	0x04, 0x37
        /*0002*/ 	.short	(.L_588 - .L_587)
.L_587:
        /*0004*/ 	.word	0x00000082


	//----- nvinfo : EIATTR_KPARAM_INFO
	.align		4
.L_588:
        /*0008*/ 	.byte	0x04, 0x17
        /*000a*/ 	.short	(.L_590 - .L_589)
.L_589:
        /*000c*/ 	.word	0x00000000
        /*0010*/ 	.short	0x0000
        /*0012*/ 	.short	0x0000
        /*0014*/ 	.byte	0x00, 0xf0, 0x61, 0x10


	//----- nvinfo : EIATTR_SPARSE_MMA_MASK
	.align		4
.L_590:
        /*0018*/ 	.byte	0x03, 0x50
        /*001a*/ 	.short	0x0000


	//----- nvinfo : EIATTR_MAXREG_COUNT
	.align		4
        /*001c*/ 	.byte	0x03, 0x1b
        /*001e*/ 	.short	0x00ff


	//----- nvinfo : EIATTR_MERCURY_ISA_VERSION
	.align		4
        /*0020*/ 	.byte	0x03, 0x5f
        /*0022*/ 	.short	0x0101


	//----- nvinfo : EIATTR_EXIT_INSTR_OFFSETS
	.align		4
        /*0024*/ 	.byte	0x04, 0x1c
        /*0026*/ 	.short	(.L_592 - .L_591)


	//   ....[0]....
.L_591:
        /*0028*/ 	.word	0x00000010


	//----- nvinfo : EIATTR_MAX_THREADS
	.align		4
.L_592:
        /*002c*/ 	.byte	0x04, 0x05
        /*002e*/ 	.short	(.L_594 - .L_593)
.L_593:
        /*0030*/ 	.word	0x00000080
        /*0034*/ 	.word	0x00000001
        /*0038*/ 	.word	0x00000001


	//----- nvinfo : EIATTR_CBANK_PARAM_SIZE
	.align		4
.L_594:
        /*003c*/ 	.byte	0x03, 0x19
        /*003e*/ 	.short	0x0418


	//----- nvinfo : EIATTR_PARAM_CBANK
	.align		4
        /*0040*/ 	.byte	0x04, 0x0a
        /*0042*/ 	.short	(.L_596 - .L_595)
	.align		4
.L_595:
        /*0044*/ 	.word	index@(.nv.constant0._ZN7cutlass13device_kernelIN5flash19enable_sm80_to_sm89INS1_16FlashAttnFwdSm80INS1_25CollectiveMainloopFwdSm80ILi4ELi1ELb0EN4cute5tupleIJNS5_1CILi128EEENS7_ILi48EEES8_EEELi128ENS_6half_tEfNS_4arch4Sm80ELb0ELb1ELb0ELb0ELb1ELb0ELb1ELb0EEENS1_21CollectiveEpilogueFwdINS6_IJS8_S8_S9_EEENS6_IJNS7_ILi1EEESH_SH_EEESB_SD_Li128ELb0ELb1ELb0ELb0EEENS1_19SingleTileSchedulerILb0ELb0ELb1ELi128EEEEEEEEEvNT_6ParamsE)
        /*0048*/ 	.short	0x0210
        /*004a*/ 	.short	0x0418


	//----- nvinfo : EIATTR_SW_WAR
	.align		4
.L_596:
        /*004c*/ 	.byte	0x04, 0x36
        /*004e*/ 	.short	(.L_598 - .L_597)
.L_597:
        /*0050*/ 	.word	0x00000008
.L_598:


//--------------------- .nv.info._ZN7cutlass13device_kernelIN5flash19enable_sm80_to_sm89INS1_16FlashAttnFwdSm80INS1_25CollectiveMainloopFwdSm80ILi4ELi1ELb0EN4cute5tupleIJNS5_1CILi128EEENS7_ILi48EEES8_EEELi128ENS_6half_tEfNS_4arch4Sm80ELb0ELb1ELb0ELb1ELb1ELb0ELb1ELb0EEENS1_21CollectiveEpilogueFwdINS6_IJS8_S8_S9_EEENS6_IJNS7_ILi1EEESH_SH_EEESB_SD_Li128ELb1ELb1ELb0ELb0EEENS1_19SingleTileSchedulerILb1ELb0ELb1ELi128EEEEEEEEEvNT_6ParamsE --------------------------
	.section	.nv.info._ZN7cutlass13device_kernelIN5flash19enable_sm80_to_sm89INS1_16FlashAttnFwdSm80INS1_25CollectiveMainloopFwdSm80ILi4ELi1ELb0EN4cute5tupleIJNS5_1CILi128EEENS7_ILi48EEES8_EEELi128ENS_6half_tEfNS_4arch4Sm80ELb0ELb1ELb0ELb1ELb1ELb0ELb1ELb0EEENS1_21CollectiveEpilogueFwdINS6_IJS8_S8_S9_EEENS6_IJNS7_ILi1EEESH_SH_EEESB_SD_Li128ELb1ELb1ELb0ELb0EEENS1_19SingleTileSchedulerILb1ELb0ELb1ELi128EEEEEEEEEvNT_6ParamsE,"",@"SHT_CUDA_INFO"
	.sectionflags	@""
	.align	4


	//----- nvinfo : EIATTR_CUDA_API_VERSION
	.align		4
        /*0000*/ 	.byte	0x04, 0x37
        /*0002*/ 	.short	(.L_600 - .L_599)
.L_599:
        /*0004*/ 	.word	0x00000082


	//----- nvinfo : EIATTR_KPARAM_INFO
	.align		4
.L_600:
        /*0008*/ 	.byte	0x04, 0x17
        /*000a*/ 	.short	(.L_602 - .L_601)
.L_601:
        /*000c*/ 	.word	0x00000000
        /*0010*/ 	.short	0x0000
        /*0012*/ 	.short	0x0000
        /*0014*/ 	.byte	0x00, 0xf0, 0x61, 0x10


	//----- nvinfo : EIATTR_SPARSE_MMA_MASK
	.align		4
.L_602:
        /*0018*/ 	.byte	0x03, 0x50
        /*001a*/ 	.short	0x0000


	//----- nvinfo : EIATTR_MAXREG_COUNT
	.align		4
        /*001c*/ 	.byte	0x03, 0x1b
        /*001e*/ 	.short	0x00ff


	//----- nvinfo : EIATTR_MERCURY_ISA_VERSION
	.align		4
        /*0020*/ 	.byte	0x03, 0x5f
        /*0022*/ 	.short	0x0101


	//----- nvinfo : EIATTR_EXIT_INSTR_OFFSETS
	.align		4
        /*0024*/ 	.byte	0x04, 0x1c
        /*0026*/ 	.short	(.L_604 - .L_603)


	//   ....[0]....
.L_603:
        /*0028*/ 	.word	0x00000010


	//----- nvinfo : EIATTR_MAX_THREADS
	.align		4
.L_604:
        /*002c*/ 	.byte	0x04, 0x05
        /*002e*/ 	.short	(.L_606 - .L_605)
.L_605:
        /*0030*/ 	.word	0x00000080
        /*0034*/ 	.word	0x00000001
        /*0038*/ 	.word	0x00000001


	//----- nvinfo : EIATTR_CBANK_PARAM_SIZE
	.align		4
.L_606:
        /*003c*/ 	.byte	0x03, 0x19
        /*003e*/ 	.short	0x0418


	//----- nvinfo : EIATTR_PARAM_CBANK
	.align		4
        /*0040*/ 	.byte	0x04, 0x0a
        /*0042*/ 	.short	(.L_608 - .L_607)
	.align		4
.L_607:
        /*0044*/ 	.word	index@(.nv.constant0._ZN7cutlass13device_kernelIN5flash19enable_sm80_to_sm89INS1_16FlashAttnFwdSm80INS1_25CollectiveMainloopFwdSm80ILi4ELi1ELb0EN4cute5tupleIJNS5_1CILi128EEENS7_ILi48EEES8_EEELi128ENS_6half_tEfNS_4arch4Sm80ELb0ELb1ELb0ELb1ELb1ELb0ELb1ELb0EEENS1_21CollectiveEpilogueFwdINS6_IJS8_S8_S9_EEENS6_IJNS7_ILi1EEESH_SH_EEESB_SD_Li128ELb1ELb1ELb0ELb0EEENS1_19SingleTileSchedulerILb1ELb0ELb1ELi128EEEEEEEEEvNT_6ParamsE)
        /*0048*/ 	.short	0x0210
        /*004a*/ 	.short	0x0418


	//----- nvinfo : EIATTR_SW_WAR
	.align		4
.L_608:
        /*004c*/ 	.byte	0x04, 0x36
        /*004e*/ 	.short	(.L_610 - .L_609)
.L_609:
        /*0050*/ 	.word	0x00000008
.L_610:


//--------------------- .nv.info._ZN7cutlass13device_kernelIN5flash19enable_sm80_to_sm89INS1_16FlashAttnFwdSm80INS1_25CollectiveMainloopFwdSm80ILi4ELi1ELb0EN4cute5tupleIJNS5_1CILi128EEENS7_ILi48EEES8_EEELi128ENS_6half_tEfNS_4arch4Sm80ELb0ELb1ELb0ELb1ELb1ELb1ELb1ELb0EEENS1_21CollectiveEpilogueFwdINS6_IJS8_S8_S9_EEENS6_IJNS7_ILi1EEESH_SH_EEESB_SD_Li128ELb1ELb1ELb0ELb0EEENS1_19SingleTileSchedulerILb1ELb0ELb1ELi128EEEEEEEEEvNT_6ParamsE --------------------------
	.section	.nv.info._ZN7cutlass13device_kernelIN5flash19enable_sm80_to_sm89INS1_16FlashAttnFwdSm80INS1_25CollectiveMainloopFwdSm80ILi4ELi1ELb0EN4cute5tupleIJNS5_1CILi128EEENS7_ILi48EEES8_EEELi128ENS_6half_tEfNS_4arch4Sm80ELb0ELb1ELb0ELb1ELb1ELb1ELb1ELb0EEENS1_21CollectiveEpilogueFwdINS6_IJS8_S8_S9_EEENS6_IJNS7_ILi1EEESH_SH_EEESB_SD_Li128ELb1ELb1ELb0ELb0EEENS1_19SingleTileSchedulerILb1ELb0ELb1ELi128EEEEEEEEEvNT_6ParamsE,"",@"SHT_CUDA_INFO"
	.sectionflags	@""
	.align	4


	//----- nvinfo : EIATTR_CUDA_API_VERSION
	.align		4
        /*0000*/ 	.byte	0x04, 0x37
        /*0002*/ 	.short	(.L_612 - .L_611)
.L_611:
        /*0004*/ 	.word	0x00000082


	//----- nvinfo : EIATTR_KPARAM_INFO
	.align		4
.L_612:
        /*0008*/ 	.byte	0x04, 0x17
        /*000a*/ 	.short	(.L_614 - .L_613)
.L_613:
        /*000c*/ 	.word	0x00000000
        /*0010*/ 	.short	0x0000
        /*0012*/ 	.short	0x0000
        /*0014*/ 	.byte	0x00, 0xf0, 0x61, 0x10


	//----- nvinfo : EIATTR_SPARSE_MMA_MASK
	.align		4
.L_614:
        /*0018*/ 	.byte	0x03, 0x50
        /*001a*/ 	.short	0x0000


	//----- nvinfo : EIATTR_MAXREG_COUNT
	.align		4
        /*001c*/ 	.byte	0x03, 0x1b
        /*001e*/ 	.short	0x00ff


	//----- nvinfo : EIATTR_MERCURY_ISA_VERSION
	.align		4
        /*0020*/ 	.byte	0x03, 0x5f
        /*0022*/ 	.short	0x0101


	//----- nvinfo : EIATTR_EXIT_INSTR_OFFSETS
	.align		4
        /*0024*/ 	.byte	0x04, 0x1c
        /*0026*/ 	.short	(.L_616 - .L_615)


	//   ....[0]....
.L_615:
        /*0028*/ 	.word	0x00000010


	//----- nvinfo : EIATTR_MAX_THREADS
	.align		4
.L_616:
        /*002c*/ 	.byte	0x04, 0x05
        /*002e*/ 	.short	(.L_618 - .L_617)
.L_617:
        /*0030*/ 	.word	0x00000080
        /*0034*/ 	.word	0x00000001
        /*0038*/ 	.word	0x00000001


	//----- nvinfo : EIATTR_CBANK_PARAM_SIZE
	.align		4
.L_618:
        /*003c*/ 	.byte	0x03, 0x19
        /*003e*/ 	.short	0x0418


	//----- nvinfo : EIATTR_PARAM_CBANK
	.align		4
        /*0040*/ 	.byte	0x04, 0x0a
        /*0042*/ 	.short	(.L_620 - .L_619)
	.align		4
.L_619:
        /*0044*/ 	.word	index@(.nv.constant0._ZN7cutlass13device_kernelIN5flash19enable_sm80_to_sm89INS1_16FlashAttnFwdSm80INS1_25CollectiveMainloopFwdSm80ILi4ELi1ELb0EN4cute5tupleIJNS5_1CILi128EEENS7_ILi48EEES8_EEELi128ENS_6half_tEfNS_4arch4Sm80ELb0ELb1ELb0ELb1ELb1ELb1ELb1ELb0EEENS1_21CollectiveEpilogueFwdINS6_IJS8_S8_S9_EEENS6_IJNS7_ILi1EEESH_SH_EEESB_SD_Li128ELb1ELb1ELb0ELb0EEENS1_19SingleTileSchedulerILb1ELb0ELb1ELi128EEEEEEEEEvNT_6ParamsE)
        /*0048*/ 	.short	0x0210
        /*004a*/ 	.short	0x0418


	//----- nvinfo : EIATTR_SW_WAR
	.align		4
.L_620:
        /*004c*/ 	.byte	0x04, 0x36
        /*004e*/ 	.short	(.L_622 - .L_621)
.L_621:
        /*0050*/ 	.word	0x00000008
.L_622:


//--------------------- .nv.info._ZN7cutlass13device_kernelIN5flash19enable_sm80_to_sm89INS1_16FlashAttnFwdSm80INS1_25CollectiveMainloopFwdSm80ILi4ELi1ELb0EN4cute5tupleIJNS5_1CILi128EEENS7_ILi64EEES8_EEELi128ENS_6half_tEfNS_4arch4Sm80ELb1ELb0ELb0ELb0ELb1ELb0ELb1ELb0EEENS1_21CollectiveEpilogueFwdINS6_IJS8_S8_S9_EEENS6_IJNS7_ILi1EEESH_SH_EEESB_SD_Li128ELb0ELb1ELb0ELb0EEENS1_30DynamicPersistentTileSchedulerILi128ELi128ELb0ELb1ELb0EEEEEEEEEvNT_6ParamsE --------------------------
	.section	.nv.info._ZN7cutlass13device_kernelIN5flash19enable_sm80_to_sm89INS1_16FlashAttnFwdSm80INS1_25CollectiveMainloopFwdSm80ILi4ELi1ELb0EN4cute5tupleIJNS5_1CILi128EEENS7_ILi64EEES8_EEELi128ENS_6half_tEfNS_4arch4Sm80ELb1ELb0ELb0ELb0ELb1ELb0ELb1ELb0EEENS1_21CollectiveEpilogueFwdINS6_IJS8_S8_S9_EEENS6_IJNS7_ILi1EEESH_SH_EEESB_SD_Li128ELb0ELb1ELb0ELb0EEENS1_30DynamicPersistentTileSchedulerILi128ELi128ELb0ELb1ELb0EEEEEEEEEvNT_6ParamsE,"",@"SHT_CUDA_INFO"
	.sectionflags	@""
	.align	4


	//----- nvinfo : EIATTR_CUDA_API_VERSION
	.align		4
        /*0000*/ 	.byte	0x04, 0x37
        /*0002*/ 	.short	(.L_624 - .L_623)
.L_623:
        /*0004*/ 	.word	0x00000082


	//----- nvinfo : EIATTR_KPARAM_INFO
	.align		4
.L_624:
        /*0008*/ 	.byte	0x04, 0x17
        /*000a*/ 	.short	(.L_626 - .L_625)
.L_625:
        /*000c*/ 	.word	0x00000000
        /*0010*/ 	.short	0x0000
        /*0012*/ 	.short	0x0000
        /*0014*/ 	.byte	0x00, 0xf0, 0xa1, 0x10


	//----- nvinfo : EIATTR_SPARSE_MMA_MASK
	.align		4
.L_626:
        /*0018*/ 	.byte	0x03, 0x50
        /*001a*/ 	.short	0x0000


	//----- nvinfo : EIATTR_MAXREG_COUNT
	.align		4
        /*001c*/ 	.byte	0x03, 0x1b
        /*001e*/ 	.short	0x00ff


	//----- nvinfo : EIATTR_MERCURY_ISA_VERSION
	.align		4
        /*0020*/ 	.byte	0x03, 0x5f
        /*0022*/ 	.short	0x0101


	//----- nvinfo : EIATTR_EXIT_INSTR_OFFSETS
	.align		4
        /*0024*/ 	.byte	0x04, 0x1c
        /*0026*/ 	.short	(.L_628 - .L_627)


	//   ....[0]....
.L_627:
        /*0028*/ 	.word	0x00000010


	//----- nvinfo : EIATTR_MAX_THREADS
	.align		4
.L_628:
        /*002c*/ 	.byte	0x04, 0x05
        /*002e*/ 	.short	(.L_630 - .L_629)
.L_629:
        /*0030*/ 	.word	0x00000080
        /*0034*/ 	.word	0x00000001
        /*0038*/ 	.word	0x00000001


	//----- nvinfo : EIATTR_CBANK_PARAM_SIZE
	.align		4
.L_630:
        /*003c*/ 	.byte	0x03, 0x19
        /*003e*/ 	.short	0x0428


	//----- nvinfo : EIATTR_PARAM_CBANK
	.align		4
        /*0040*/ 	.byte	0x04, 0x0a
        /*0042*/ 	.short	(.L_632 - .L_631)
	.align		4
.L_631:
        /*0044*/ 	.word	index@(.nv.constant0._ZN7cutlass13device_kernelIN5flash19enable_sm80_to_sm89INS1_16FlashAttnFwdSm80INS1_25CollectiveMainloopFwdSm80ILi4ELi1ELb0EN4cute5tupleIJNS5_1CILi128EEENS7_ILi64EEES8_EEELi128ENS_6half_tEfNS_4arch4Sm80ELb1ELb0ELb0ELb0ELb1ELb0ELb1ELb0EEENS1_21CollectiveEpilogueFwdINS6_IJS8_S8_S9_EEENS6_IJNS7_ILi1EEESH_SH_EEESB_SD_Li128ELb0ELb1ELb0ELb0EEENS1_30DynamicPersistentTileSchedulerILi128ELi128ELb0ELb1ELb0EEEEEEEEEvNT_6ParamsE)
        /*0048*/ 	.short	0x0210
        /*004a*/ 	.short	0x0428


	//----- nvinfo : EIATTR_SW_WAR
	.align		4
.L_632:
        /*004c*/ 	.byte	0x04, 0x36
        /*004e*/ 	.short	(.L_634 - .L_633)
.L_633:
        /*0050*/ 	.word	0x00000008
.L_634:


//--------------------- .nv.info._ZN7cutlass13device_kernelIN5flash19enable_sm80_to_sm89INS1_16FlashAttnFwdSm80INS1_25CollectiveMainloopFwdSm80ILi4ELi1ELb0EN4cute5tupleIJNS5_1CILi128EEENS7_ILi64EEES8_EEELi128ENS_6half_tEfNS_4arch4Sm80ELb1ELb0ELb0ELb1ELb1ELb0ELb1ELb0EEENS1_21CollectiveEpilogueFwdINS6_IJS8_S8_S9_EEENS6_IJNS7_ILi1EEESH_SH_EEESB_SD_Li128ELb1ELb1ELb0ELb0EEENS1_19SingleTileSchedulerILb1ELb0ELb1ELi128EEEEEEEEEvNT_6ParamsE --------------------------
	.section	.nv.info._ZN7cutlass13device_kernelIN5flash19enable_sm80_to_sm89INS1_16FlashAttnFwdSm80INS1_25CollectiveMainloopFwdSm80ILi4ELi1ELb0EN4cute5tupleIJNS5_1CILi128EEENS7_ILi64EEES8_EEELi128ENS_6half_tEfNS_4arch4Sm80ELb1ELb0ELb0ELb1ELb1ELb0ELb1ELb0EEENS1_21CollectiveEpilogueFwdINS6_IJS8_S8_S9_EEENS6_IJNS7_ILi1EEESH_SH_EEESB_SD_Li128ELb1ELb1ELb0ELb0EEENS1_19SingleTileSchedulerILb1ELb0ELb1ELi128EEEEEEEEEvNT_6ParamsE,"",@"SHT_CUDA_INFO"
	.sectionflags	@""
	.align	4


	//----- nvinfo : EIATTR_CUDA_API_VERSION
	.align		4
        /*0000*/ 	.byte	0x04, 0x37
        /*0002*/ 	.short	(.L_636 - .L_635)
.L_635:
        /*0004*/ 	.word	0x00000082


	//----- nvinfo : EIATTR_KPARAM_INFO
	.align		4
.L_636:
        /*0008*/ 	.byte	0x04, 0x17
        /*000a*/ 	.short	(.L_638 - .L_637)
.L_637:
        /*000c*/ 	.word	0x00000000
        /*0010*/ 	.short	0x0000
        /*0012*/ 	.short	0x0000
        /*0014*/ 	.byte	0x00, 0xf0, 0x61, 0x10


	//----- nvinfo : EIATTR_SPARSE_MMA_MASK
	.align		4
.L_638:
        /*0018*/ 	.byte	0x03, 0x50
        /*001a*/ 	.short	0x0000


	//----- nvinfo : EIATTR_MAXREG_COUNT
	.align		4
        /*001c*/ 	.byte	0x03, 0x1b
        /*001e*/ 	.short	0x00ff


	//----- nvinfo : EIATTR_MERCURY_ISA_VERSION
	.align		4
        /*0020*/ 	.byte	0x03, 0x5f
        /*0022*/ 	.short	0x0101


	//----- nvinfo : EIATTR_EXIT_INSTR_OFFSETS
	.align		4
        /*0024*/ 	.byte	0x04, 0x1c
        /*0026*/ 	.short	(.L_640 - .L_639)


	//   ....[0]....
.L_639:
        /*0028*/ 	.word	0x00000010


	//----- nvinfo : EIATTR_MAX_THREADS
	.align		4
.L_640:
        /*002c*/ 	.byte	0x04, 0x05
        /*002e*/ 	.short	(.L_642 - .L_641)
.L_641:
        /*0030*/ 	.word	0x00000080
        /*0034*/ 	.word	0x00000001
        /*0038*/ 	.word	0x00000001


	//----- nvinfo : EIATTR_CBANK_PARAM_SIZE
	.align		4
.L_642:
        /*003c*/ 	.byte	0x03, 0x19
        /*003e*/ 	.short	0x0418


	//----- nvinfo : EIATTR_PARAM_CBANK
	.align		4
        /*0040*/ 	.byte	0x04, 0x0a
        /*0042*/ 	.short	(.L_644 - .L_643)
	.align		4
.L_643:
        /*0044*/ 	.word	index@(.nv.constant0._ZN7cutlass13device_kernelIN5flash19enable_sm80_to_sm89INS1_16FlashAttnFwdSm80INS1_25CollectiveMainloopFwdSm80ILi4ELi1ELb0EN4cute5tupleIJNS5_1CILi128EEENS7_ILi64EEES8_EEELi128ENS_6half_tEfNS_4arch4Sm80ELb1ELb0ELb0ELb1ELb1ELb0ELb1ELb0EEENS1_21CollectiveEpilogueFwdINS6_IJS8_S8_S9_EEENS6_IJNS7_ILi1EEESH_SH_EEESB_SD_Li128ELb1ELb1ELb0ELb0EEENS1_19SingleTileSchedulerILb1ELb0ELb1ELi128EEEEEEEEEvNT_6ParamsE)
        /*0048*/ 	.short	0x0210
        /*004a*/ 	.short	0x0418


	//----- nvinfo : EIATTR_SW_WAR
	.align		4
.L_644:
        /*004c*/ 	.byte	0x04, 0x36
        /*004e*/ 	.short	(.L_646 - .L_645)
.L_645:
        /*0050*/ 	.word	0x00000008
.L_646:


//--------------------- .nv.info._ZN7cutlass13device_kernelIN5flash19enable_sm80_to_sm89INS1_16FlashAttnFwdSm80INS1_25CollectiveMainloopFwdSm80ILi4ELi1ELb0EN4cute5tupleIJNS5_1CILi128EEENS7_ILi64EEES8_EEELi128ENS_6half_tEfNS_4arch4Sm80ELb1ELb0ELb0ELb1ELb1ELb1ELb1ELb0EEENS1_21CollectiveEpilogueFwdINS6_IJS8_S8_S9_EEENS6_IJNS7_ILi1EEESH_SH_EEESB_SD_Li128ELb1ELb1ELb0ELb0EEENS1_19SingleTileSchedulerILb1ELb0ELb1ELi128EEEEEEEEEvNT_6ParamsE --------------------------
	.section	.nv.info._ZN7cutlass13device_kernelIN5flash19enable_sm80_to_sm89INS1_16FlashAttnFwdSm80INS1_25CollectiveMainloopFwdSm80ILi4ELi1ELb0EN4cute5tupleIJNS5_1CILi128EEENS7_ILi64EEES8_EEELi128ENS_6half_tEfNS_4arch4Sm80ELb1ELb0ELb0ELb1ELb1ELb1ELb1ELb0EEENS1_21CollectiveEpilogueFwdINS6_IJS8_S8_S9_EEENS6_IJNS7_ILi1EEESH_SH_EEESB_SD_Li128ELb1ELb1ELb0ELb0EEENS1_19SingleTileSchedulerILb1ELb0ELb1ELi128EEEEEEEEEvNT_6ParamsE,"",@"SHT_CUDA_INFO"
	.sectionflags	@""
	.align	4


	//----- nvinfo : EIATTR_CUDA_API_VERSION
	.align		4
        /*0000*/ 	.byte	0x04, 0x37
        /*0002*/ 	.short	(.L_648 - .L_647)
.L_647:
        /*0004*/ 	.word	0x00000082


	//----- nvinfo : EIATTR_KPARAM_INFO
	.align		4
.L_648:
        /*0008*/ 	.byte	0x04, 0x17
        /*000a*/ 	.short	(.L_650 - .L_649)
.L_649:
        /*000c*/ 	.word	0x00000000
        /*0010*/ 	.short	0x0000
        /*0012*/ 	.short	0x0000
        /*0014*/ 	.byte	0x00, 0xf0, 0x61, 0x10


	//----- nvinfo : EIATTR_SPARSE_MMA_MASK
	.align		4
.L_650:
        /*0018*/ 	.byte	0x03, 0x50
        /*001a*/ 	.short	0x0000


	//----- nvinfo : EIATTR_MAXREG_COUNT
	.align		4
        /*001c*/ 	.byte	0x03, 0x1b
        /*001e*/ 	.short	0x00ff


	//----- nvinfo : EIATTR_MERCURY_ISA_VERSION
	.align		4
        /*0020*/ 	.byte	0x03, 0x5f
        /*0022*/ 	.short	0x0101


	//----- nvinfo : EIATTR_EXIT_INSTR_OFFSETS
	.align		4
        /*0024*/ 	.byte	0x04, 0x1c
        /*0026*/ 	.short	(.L_652 - .L_651)


	//   ....[0]....
.L_651:
        /*0028*/ 	.word	0x00000010


	//----- nvinfo : EIATTR_MAX_THREADS
	.align		4
.L_652:
        /*002c*/ 	.byte	0x04, 0x05
        /*002e*/ 	.short	(.L_654 - .L_653)
.L_653:
        /*0030*/ 	.word	0x00000080
        /*0034*/ 	.word	0x00000001
        /*0038*/ 	.word	0x00000001


	//----- nvinfo : EIATTR_CBANK_PARAM_SIZE
	.align		4
.L_654:
        /*003c*/ 	.byte	0x03, 0x19
        /*003e*/ 	.short	0x0418


	//----- nvinfo : EIATTR_PARAM_CBANK
	.align		4
        /*0040*/ 	.byte	0x04, 0x0a
        /*0042*/ 	.short	(.L_656 - .L_655)
	.align		4
.L_655:
        /*0044*/ 	.word	index@(.nv.constant0._ZN7cutlass13device_kernelIN5flash19enable_sm80_to_sm89INS1_16FlashAttnFwdSm80INS1_25CollectiveMainloopFwdSm80ILi4ELi1ELb0EN4cute5tupleIJNS5_1CILi128EEENS7_ILi64EEES8_EEELi128ENS_6half_tEfNS_4arch4Sm80ELb1ELb0ELb0ELb1ELb1ELb1ELb1ELb0EEENS1_21CollectiveEpilogueFwdINS6_IJS8_S8_S9_EEENS6_IJNS7_ILi1EEESH_SH_EEESB_SD_Li128ELb1ELb1ELb0ELb0EEENS1_19SingleTileSchedulerILb1ELb0ELb1ELi128EEEEEEEEEvNT_6ParamsE)
        /*0048*/ 	.short	0x0210
        /*004a*/ 	.short	0x0418


	//----- nvinfo : EIATTR_SW_WAR
	.align		4
.L_656:
        /*004c*/ 	.byte	0x04, 0x36
        /*004e*/ 	.short	(.L_658 - .L_657)
.L_657:
        /*0050*/ 	.word	0x00000008
.L_658:


//--------------------- .nv.callgraph             --------------------------
	.section	.nv.callgraph,"",@"SHT_CUDA_CALLGRAPH"
	.align	4
	.sectionentsize	8
	.align		4
        /*0000*/ 	.word	0x00000000
	.align		4
        /*0004*/ 	.word	0xffffffff
	.align		4
        /*0008*/ 	.word	0x00000000
	.align		4
        /*000c*/ 	.word	0xfffffffe
	.align		4
        /*0010*/ 	.word	0x00000000
	.align		4
        /*0014*/ 	.word	0xfffffffd
	.align		4
        /*0018*/ 	.word	0x00000000
	.align		4
        /*001c*/ 	.word	0xfffffffc


//--------------------- .nv.constant4             --------------------------
	.section	.nv.constant4,"a",@progbits
	.align	8
	.align		8
.nv.constant4:
        /*0000*/ 	.dword	_ZN83_INTERNAL_44eea984_47_flash_fwd_hdim128_fp16_paged_softcapall_sm80_cu_b81ac279_31484cuda3std3__45__cpo5beginE
	.align		8
        /*0008*/ 	.dword	_ZN83_INTERNAL_44eea984_47_flash_fwd_hdim128_fp16_paged_softcapall_sm80_cu_b81ac279_31484cuda3std3__45__cpo3endE
	.align		8
        /*0010*/ 	.dword	_ZN83_INTERNAL_44eea984_47_flash_fwd_hdim128_fp16_paged_softcapall_sm80_cu_b81ac279_31484cuda3std3__45__cpo6cbeginE
	.align		8
        /*0018*/ 	.dword	_ZN83_INTERNAL_44eea984_47_flash_fwd_hdim128_fp16_paged_softcapall_sm80_cu_b81ac279_31484cuda3std3__45__cpo4cendE
	.align		8
        /*0020*/ 	.dword	_ZN83_INTERNAL_44eea984_47_flash_fwd_hdim128_fp16_paged_softcapall_sm80_cu_b81ac279_31484cuda3std3__485_GLOBAL__N__44eea984_47_flash_fwd_hdim128_fp16_paged_softcapall_sm80_cu_b81ac279_31486ignoreE
	.align		8
        /*0028*/ 	.dword	_ZN83_INTERNAL_44eea984_47_flash_fwd_hdim128_fp16_paged_softcapall_sm80_cu_b81ac279_31484cuda3std3__419piecewise_constructE
	.align		8
        /*0030*/ 	.dword	_ZN83_INTERNAL_44eea984_47_flash_fwd_hdim128_fp16_paged_softcapall_sm80_cu_b81ac279_31484cuda3std3__48in_placeE
	.align		8
        /*0038*/ 	.dword	_ZN83_INTERNAL_44eea984_47_flash_fwd_hdim128_fp16_paged_softcapall_sm80_cu_b81ac279_31484cuda3std6ranges3__45__cpo4swapE
	.align		8
        /*0040*/ 	.dword	_ZN83_INTERNAL_44eea984_47_flash_fwd_hdim128_fp16_paged_softcapall_sm80_cu_b81ac279_31484cuda3std6ranges3__45__cpo9iter_moveE
	.align		8
        /*0048*/ 	.dword	_ZN83_INTERNAL_44eea984_47_flash_fwd_hdim128_fp16_paged_softcapall_sm80_cu_b81ac279_31484cute7productE
	.align		8
        /*0050*/ 	.dword	_ZN83_INTERNAL_44eea984_47_flash_fwd_hdim128_fp16_paged_softcapall_sm80_cu_b81ac279_31484cute1_E


//--------------------- .text._ZN7cutlass13device_kernelIN5flash19enable_sm80_to_sm89INS1_16FlashAttnFwdSm80INS1_25CollectiveMainloopFwdSm80ILi8ELi1ELb1EN4cute5tupleIJNS5_1CILi128EEES8_S8_EEELi128ENS_6half_tEfNS_4arch4Sm80ELb0ELb0ELb1ELb0ELb1ELb0ELb1ELb0EEENS1_21CollectiveEpilogueFwdIS9_NS6_IJNS7_ILi1EEESF_SF_EEESA_SC_Li256ELb0ELb1ELb0ELb0EEENS1_19SingleTileSchedulerILb0ELb0ELb1ELi128EEEEEEEEEvNT_6ParamsE --------------------------
	.section	.text._ZN7cutlass13device_kernelIN5flash19enable_sm80_to_sm89INS1_16FlashAttnFwdSm80INS1_25CollectiveMainloopFwdSm80ILi8ELi1ELb1EN4cute5tupleIJNS5_1CILi128EEES8_S8_EEELi128ENS_6half_tEfNS_4arch4Sm80ELb0ELb0ELb1ELb0ELb1ELb0ELb1ELb0EEENS1_21CollectiveEpilogueFwdIS9_NS6_IJNS7_ILi1EEESF_SF_EEESA_SC_Li256ELb0ELb1ELb0ELb0EEENS1_19SingleTileSchedulerILb0ELb0ELb1ELi128EEEEEEEEEvNT_6ParamsE,"ax",@progbits
	.align	128
.text._ZN7cutlass13device_kernelIN5flash19enable_sm80_to_sm89INS1_16FlashAttnFwdSm80INS1_25CollectiveMainloopFwdSm80ILi8ELi1ELb1EN4cute5tupleIJNS5_1CILi128EEES8_S8_EEELi128ENS_6half_tEfNS_4arch4Sm80ELb0ELb0ELb1ELb0ELb1ELb0ELb1ELb0EEENS1_21CollectiveEpilogueFwdIS9_NS6_IJNS7_ILi1EEESF_SF_EEESA_SC_Li256ELb0ELb1ELb0ELb0EEENS1_19SingleTileSchedulerILb0ELb0ELb1ELi128EEEEEEEEEvNT_6ParamsE:
        .type           _ZN7cutlass13device_kernelIN5flash19enable_sm80_to_sm89INS1_16FlashAttnFwdSm80INS1_25CollectiveMainloopFwdSm80ILi8ELi1ELb1EN4cute5tupleIJNS5_1CILi128EEES8_S8_EEELi128ENS_6half_tEfNS_4arch4Sm80ELb0ELb0ELb1ELb0ELb1ELb0ELb1ELb0EEENS1_21CollectiveEpilogueFwdIS9_NS6_IJNS7_ILi1EEESF_SF_EEESA_SC_Li256ELb0ELb1ELb0ELb0EEENS1_19SingleTileSchedulerILb0ELb0ELb1ELi128EEEEEEEEEvNT_6ParamsE,@function
        .size           _ZN7cutlass13device_kernelIN5flash19enable_sm80_to_sm89INS1_16FlashAttnFwdSm80INS1_25CollectiveMainloopFwdSm80ILi8ELi1ELb1EN4cute5tupleIJNS5_1CILi128EEES8_S8_EEELi128ENS_6half_tEfNS_4arch4Sm80ELb0ELb0ELb1ELb0ELb1ELb0ELb1ELb0EEENS1_21CollectiveEpilogueFwdIS9_NS6_IJNS7_ILi1EEESF_SF_EEESA_SC_Li256ELb0ELb1ELb0ELb0EEENS1_19SingleTileSchedulerILb0ELb0ELb1ELi128EEEEEEEEEvNT_6ParamsE,(.L_x_36 - _ZN7cutlass13device_kernelIN5flash19enable_sm80_to_sm89INS1_16FlashAttnFwdSm80INS1_25CollectiveMainloopFwdSm80ILi8ELi1ELb1EN4cute5tupleIJNS5_1CILi128EEES8_S8_EEELi128ENS_6half_tEfNS_4arch4Sm80ELb0ELb0ELb1ELb0ELb1ELb0ELb1ELb0EEENS1_21CollectiveEpilogueFwdIS9_NS6_IJNS7_ILi1EEESF_SF_EEESA_SC_Li256ELb0ELb1ELb0ELb0EEENS1_19SingleTileSchedulerILb0ELb0ELb1ELi128EEEEEEEEEvNT_6ParamsE)
        .other          _ZN7cutlass13device_kernelIN5flash19enable_sm80_to_sm89INS1_16FlashAttnFwdSm80INS1_25CollectiveMainloopFwdSm80ILi8ELi1ELb1EN4cute5tupleIJNS5_1CILi128EEES8_S8_EEELi128ENS_6half_tEfNS_4arch4Sm80ELb0ELb0ELb1ELb0ELb1ELb0ELb1ELb0EEENS1_21CollectiveEpilogueFwdIS9_NS6_IJNS7_ILi1EEESF_SF_EEESA_SC_Li256ELb0ELb1ELb0ELb0EEENS1_19SingleTileSchedulerILb0ELb0ELb1ELi128EEEEEEEEEvNT_6ParamsE,@"STO_CUDA_ENTRY STV_DEFAULT"
_ZN7cutlass13device_kernelIN5flash19enable_sm80_to_sm89INS1_16FlashAttnFwdSm80INS1_25CollectiveMainloopFwdSm80ILi8ELi1ELb1EN4cute5tupleIJNS5_1CILi128EEES8_S8_EEELi128ENS_6half_tEfNS_4arch4Sm80ELb0ELb0ELb1ELb0ELb1ELb0ELb1ELb0EEENS1_21CollectiveEpilogueFwdIS9_NS6_IJNS7_ILi1EEESF_SF_EEESA_SC_Li256ELb0ELb1ELb0ELb0EEENS1_19SingleTileSchedulerILb0ELb0ELb1ELi128EEEEEEEEEvNT_6ParamsE:
[----:B------:R-:W-:Y:S01]  /*0000*/  LDC R1, c[0x0][0x28] ;  /* 0x00000a00ff017b82 */ /* 0x000fe20000000800 */
[----:B------:R-:W-:Y:S05]  /*0010*/  EXIT ;  /* 0x000000000000794d */ /* 0x000fea0003800000 */
.L_x_0:
[----:B------:R-:W-:-:S00]  /*0020*/  BRA `(.L_x_0) ;  /* 0xfffffffc00fc7947 */ /* 0x000fc0000383ffff */
[----:B------:R-:W-:-:S00]  /*0030*/  NOP ;  /* 0x0000000000007918 */ /* 0x000fc00000000000 */
        /* <DEDUP_REMOVED lines=12> */
.L_x_36:


//--------------------- .text._ZN7cutlass13device_kernelIN5flash19enable_sm80_to_sm89INS1_16FlashAttnFwdSm80INS1_25CollectiveMainloopFwdSm80ILi8ELi1ELb1EN4cute5tupleIJNS5_1CILi128EEES8_S8_EEELi128ENS_6half_tEfNS_4arch4Sm80ELb0ELb0ELb1ELb1ELb1ELb0ELb1ELb0EEENS1_21CollectiveEpilogueFwdIS9_NS6_IJNS7_ILi1EEESF_SF_EEESA_SC_Li256ELb1ELb1ELb0ELb0EEENS1_19SingleTileSchedulerILb1ELb0ELb1ELi128EEEEEEEEEvNT_6ParamsE --------------------------
	.section	.text._ZN7cutlass13device_kernelIN5flash19enable_sm80_to_sm89INS1_16FlashAttnFwdSm80INS1_25CollectiveMainloopFwdSm80ILi8ELi1ELb1EN4cute5tupleIJNS5_1CILi128EEES8_S8_EEELi128ENS_6half_tEfNS_4arch4Sm80ELb0ELb0ELb1ELb1ELb1ELb0ELb1ELb0EEENS1_21CollectiveEpilogueFwdIS9_NS6_IJNS7_ILi1EEESF_SF_EEESA_SC_Li256ELb1ELb1ELb0ELb0EEENS1_19SingleTileSchedulerILb1ELb0ELb1ELi128EEEEEEEEEvNT_6ParamsE,"ax",@progbits
	.align	128
.text._ZN7cutlass13device_kernelIN5flash19enable_sm80_to_sm89INS1_16FlashAttnFwdSm80INS1_25CollectiveMainloopFwdSm80ILi8ELi1ELb1EN4cute5tupleIJNS5_1CILi128EEES8_S8_EEELi128ENS_6half_tEfNS_4arch4Sm80ELb0ELb0ELb1ELb1ELb1ELb0ELb1ELb0EEENS1_21CollectiveEpilogueFwdIS9_NS6_IJNS7_ILi1EEESF_SF_EEESA_SC_Li256ELb1ELb1ELb0ELb0EEENS1_19SingleTileSchedulerILb1ELb0ELb1ELi128EEEEEEEEEvNT_6ParamsE:
        .type           _ZN7cutlass13device_kernelIN5flash19enable_sm80_to_sm89INS1_16FlashAttnFwdSm80INS1_25CollectiveMainloopFwdSm80ILi8ELi1ELb1EN4cute5tupleIJNS5_1CILi128EEES8_S8_EEELi128ENS_6half_tEfNS_4arch4Sm80ELb0ELb0ELb1ELb1ELb1ELb0ELb1ELb0EEENS1_21CollectiveEpilogueFwdIS9_NS6_IJNS7_ILi1EEESF_SF_EEESA_SC_Li256ELb1ELb1ELb0ELb0EEENS1_19SingleTileSchedulerILb1ELb0ELb1ELi128EEEEEEEEEvNT_6ParamsE,@function
        .size           _ZN7cutlass13device_kernelIN5flash19enable_sm80_to_sm89INS1_16FlashAttnFwdSm80INS1_25CollectiveMainloopFwdSm80ILi8ELi1ELb1EN4cute5tupleIJNS5_1CILi128EEES8_S8_EEELi128ENS_6half_tEfNS_4arch4Sm80ELb0ELb0ELb1ELb1ELb1ELb0ELb1ELb0EEENS1_21CollectiveEpilogueFwdIS9_NS6_IJNS7_ILi1EEESF_SF_EEESA_SC_Li256ELb1ELb1ELb0ELb0EEENS1_19SingleTileSchedulerILb1ELb0ELb1ELi128EEEEEEEEEvNT_6ParamsE,(.L_x_37 - _ZN7cutlass13device_kernelIN5flash19enable_sm80_to_sm89INS1_16FlashAttnFwdSm80INS1_25CollectiveMainloopFwdSm80ILi8ELi1ELb1EN4cute5tupleIJNS5_1CILi128EEES8_S8_EEELi128ENS_6half_tEfNS_4arch4Sm80ELb0ELb0ELb1ELb1ELb1ELb0ELb1ELb0EEENS1_21CollectiveEpilogueFwdIS9_NS6_IJNS7_ILi1EEESF_SF_EEESA_SC_Li256ELb1ELb1ELb0ELb0EEENS1_19SingleTileSchedulerILb1ELb0ELb1ELi128EEEEEEEEEvNT_6ParamsE)
        .other          _ZN7cutlass13device_kernelIN5flash19enable_sm80_to_sm89INS1_16FlashAttnFwdSm80INS1_25CollectiveMainloopFwdSm80ILi8ELi1ELb1EN4cute5tupleIJNS5_1CILi128EEES8_S8_EEELi128ENS_6half_tEfNS_4arch4Sm80ELb0ELb0ELb1ELb1ELb1ELb0ELb1ELb0EEENS1_21CollectiveEpilogueFwdIS9_NS6_IJNS7_ILi1EEESF_SF_EEESA_SC_Li256ELb1ELb1ELb0ELb0EEENS1_19SingleTileSchedulerILb1ELb0ELb1ELi128EEEEEEEEEvNT_6ParamsE,@"STO_CUDA_ENTRY STV_DEFAULT"
_ZN7cutlass13device_kernelIN5flash19enable_sm80_to_sm89INS1_16FlashAttnFwdSm80INS1_25CollectiveMainloopFwdSm80ILi8ELi1ELb1EN4cute5tupleIJNS5_1CILi128EEES8_S8_EEELi128ENS_6half_tEfNS_4arch4Sm80ELb0ELb0ELb1ELb1ELb1ELb0ELb1ELb0EEENS1_21CollectiveEpilogueFwdIS9_NS6_IJNS7_ILi1EEESF_SF_EEESA_SC_Li256ELb1ELb1ELb0ELb0EEENS1_19SingleTileSchedulerILb1ELb0ELb1ELi128EEEEEEEEEvNT_6ParamsE:
[----:B------:R-:W-:Y:S01]  /*0000*/  LDC R1, c[0x0][0x28] ;  /* 0x00000a00ff017b82 */ /* 0x000fe20000000800 */
[----:B------:R-:W-:Y:S05]  /*0010*/  EXIT ;  /* 0x000000000000794d */ /* 0x000fea0003800000 */
.L_x_1:
        /* <DEDUP_REMOVED lines=14> */
.L_x_37:


//--------------------- .text._ZN7cutlass13device_kernelIN5flash19enable_sm80_to_sm89INS1_16FlashAttnFwdSm80INS1_25CollectiveMainloopFwdSm80ILi8ELi1ELb1EN4cute5tupleIJNS5_1CILi128EEES8_S8_EEELi128ENS_6half_tEfNS_4arch4Sm80ELb0ELb0ELb1ELb1ELb1ELb1ELb1ELb0EEENS1_21CollectiveEpilogueFwdIS9_NS6_IJNS7_ILi1EEESF_SF_EEESA_SC_Li256ELb1ELb1ELb0ELb0EEENS1_19SingleTileSchedulerILb1ELb0ELb1ELi128EEEEEEEEEvNT_6ParamsE --------------------------
	.section	.text._ZN7cutlass13device_kernelIN5flash19enable_sm80_to_sm89INS1_16FlashAttnFwdSm80INS1_25CollectiveMainloopFwdSm80ILi8ELi1ELb1EN4cute5tupleIJNS5_1CILi128EEES8_S8_EEELi128ENS_6half_tEfNS_4arch4Sm80ELb0ELb0ELb1ELb1ELb1ELb1ELb1ELb0EEENS1_21CollectiveEpilogueFwdIS9_NS6_IJNS7_ILi1EEESF_SF_EEESA_SC_Li256ELb1ELb1ELb0ELb0EEENS1_19SingleTileSchedulerILb1ELb0ELb1ELi128EEEEEEEEEvNT_6ParamsE,"ax",@progbits
	.align	128
.text._ZN7cutlass13device_kernelIN5flash19enable_sm80_to_sm89INS1_16FlashAttnFwdSm80INS1_25CollectiveMainloopFwdSm80ILi8ELi1ELb1EN4cute5tupleIJNS5_1CILi128EEES8_S8_EEELi128ENS_6half_tEfNS_4arch4Sm80ELb0ELb0ELb1ELb1ELb1ELb1ELb1ELb0EEENS1_21CollectiveEpilogueFwdIS9_NS6_IJNS7_ILi1EEESF_SF_EEESA_SC_Li256ELb1ELb1ELb0ELb0EEENS1_19SingleTileSchedulerILb1ELb0ELb1ELi128EEEEEEEEEvNT_6ParamsE:
        .type           _ZN7cutlass13device_kernelIN5flash19enable_sm80_to_sm89INS1_16FlashAttnFwdSm80INS1_25CollectiveMainloopFwdSm80ILi8ELi1ELb1EN4cute5tupleIJNS5_1CILi128EEES8_S8_EEELi128ENS_6half_tEfNS_4arch4Sm80ELb0ELb0ELb1ELb1ELb1ELb1ELb1ELb0EEENS1_21CollectiveEpilogueFwdIS9_NS6_IJNS7_ILi1EEESF_SF_EEESA_SC_Li256ELb1ELb1ELb0ELb0EEENS1_19SingleTileSchedulerILb1ELb0ELb1ELi128EEEEEEEEEvNT_6ParamsE,@function
        .size           _ZN7cutlass13device_kernelIN5flash19enable_sm80_to_sm89INS1_16FlashAttnFwdSm80INS1_25CollectiveMainloopFwdSm80ILi8ELi1ELb1EN4cute5tupleIJNS5_1CILi128EEES8_S8_EEELi128ENS_6half_tEfNS_4arch4Sm80ELb0ELb0ELb1ELb1ELb1ELb1ELb1ELb0EEENS1_21CollectiveEpilogueFwdIS9_NS6_IJNS7_ILi1EEESF_SF_EEESA_SC_Li256ELb1ELb1ELb0ELb0EEENS1_19SingleTileSchedulerILb1ELb0ELb1ELi128EEEEEEEEEvNT_6ParamsE,(.L_x_38 - _ZN7cutlass13device_kernelIN5flash19enable_sm80_to_sm89INS1_16FlashAttnFwdSm80INS1_25CollectiveMainloopFwdSm80ILi8ELi1ELb1EN4cute5tupleIJNS5_1CILi128EEES8_S8_EEELi128ENS_6half_tEfNS_4arch4Sm80ELb0ELb0ELb1ELb1ELb1ELb1ELb1ELb0EEENS1_21CollectiveEpilogueFwdIS9_NS6_IJNS7_ILi1EEESF_SF_EEESA_SC_Li256ELb1ELb1ELb0ELb0EEENS1_19SingleTileSchedulerILb1ELb0ELb1ELi128EEEEEEEEEvNT_6ParamsE)
        .other          _ZN7cutlass13device_kernelIN5flash19enable_sm80_to_sm89INS1_16FlashAttnFwdSm80INS1_25CollectiveMainloopFwdSm80ILi8ELi1ELb1EN4cute5tupleIJNS5_1CILi128EEES8_S8_EEELi128ENS_6half_tEfNS_4arch4Sm80ELb0ELb0ELb1ELb1ELb1ELb1ELb1ELb0EEENS1_21CollectiveEpilogueFwdIS9_NS6_IJNS7_ILi1EEESF_SF_EEESA_SC_Li256ELb1ELb1ELb0ELb0EEENS1_19SingleTileSchedulerILb1ELb0ELb1ELi128EEEEEEEEEvNT_6ParamsE,@"STO_CUDA_ENTRY STV_DEFAULT"
_ZN7cutlass13device_kernelIN5flash19enable_sm80_to_sm89INS1_16FlashAttnFwdSm80INS1_25CollectiveMainloopFwdSm80ILi8ELi1ELb1EN4cute5tupleIJNS5_1CILi128EEES8_S8_EEELi128ENS_6half_tEfNS_4arch4Sm80ELb0ELb0ELb1ELb1ELb1ELb1ELb1ELb0EEENS1_21CollectiveEpilogueFwdIS9_NS6_IJNS7_ILi1EEESF_SF_EEESA_SC_Li256ELb1ELb1ELb0ELb0EEENS1_19SingleTileSchedulerILb1ELb0ELb1ELi128EEEEEEEEEvNT_6ParamsE:
[----:B------:R-:W-:Y:S01]  /*0000*/  LDC R1, c[0x0][0x28] ;  /* 0x00000a00ff017b82 */ /* 0x000fe20000000800 */
[----:B------:R-:W-:Y:S05]  /*0010*/  EXIT ;  /* 0x000000000000794d */ /* 0x000fea0003800000 */
.L_x_2:
        /* <DEDUP_REMOVED lines=14> */
.L_x_38:


//--------------------- .text._ZN7cutlass13device_kernelIN5flash19enable_sm80_to_sm89INS1_16FlashAttnFwdSm80INS1_25CollectiveMainloopFwdSm80ILi8ELi1ELb1EN4cute5tupleIJNS5_1CILi128EEENS7_ILi96EEES8_EEELi128ENS_6half_tEfNS_4arch4Sm80ELb0ELb1ELb1ELb0ELb1ELb0ELb1ELb0EEENS1_21CollectiveEpilogueFwdINS6_IJS8_S8_S9_EEENS6_IJNS7_ILi1EEESH_SH_EEESB_SD_Li256ELb0ELb1ELb0ELb0EEENS1_19SingleTileSchedulerILb0ELb0ELb1ELi128EEEEEEEEEvNT_6ParamsE --------------------------
	.section	.text._ZN7cutlass13device_kernelIN5flash19enable_sm80_to_sm89INS1_16FlashAttnFwdSm80INS1_25CollectiveMainloopFwdSm80ILi8ELi1ELb1EN4cute5tupleIJNS5_1CILi128EEENS7_ILi96EEES8_EEELi128ENS_6half_tEfNS_4arch4Sm80ELb0ELb1ELb1ELb0ELb1ELb0ELb1ELb0EEENS1_21CollectiveEpilogueFwdINS6_IJS8_S8_S9_EEENS6_IJNS7_ILi1EEESH_SH_EEESB_SD_Li256ELb0ELb1ELb0ELb0EEENS1_19SingleTileSchedulerILb0ELb0ELb1ELi128EEEEEEEEEvNT_6ParamsE,"ax",@progbits
	.align	128
.text._ZN7cutlass13device_kernelIN5flash19enable_sm80_to_sm89INS1_16FlashAttnFwdSm80INS1_25CollectiveMainloopFwdSm80ILi8ELi1ELb1EN4cute5tupleIJNS5_1CILi128EEENS7_ILi96EEES8_EEELi128ENS_6half_tEfNS_4arch4Sm80ELb0ELb1ELb1ELb0ELb1ELb0ELb1ELb0EEENS1_21CollectiveEpilogueFwdINS6_IJS8_S8_S9_EEENS6_IJNS7_ILi1EEESH_SH_EEESB_SD_Li256ELb0ELb1ELb0ELb0EEENS1_19SingleTileSchedulerILb0ELb0ELb1ELi128EEEEEEEEEvNT_6ParamsE:
        .type           _ZN7cutlass13device_kernelIN5flash19enable_sm80_to_sm89INS1_16FlashAttnFwdSm80INS1_25CollectiveMainloopFwdSm80ILi8ELi1ELb1EN4cute5tupleIJNS5_1CILi128EEENS7_ILi96EEES8_EEELi128ENS_6half_tEfNS_4arch4Sm80ELb0ELb1ELb1ELb0ELb1ELb0ELb1ELb0EEENS1_21CollectiveEpilogueFwdINS6_IJS8_S8_S9_EEENS6_IJNS7_ILi1EEESH_SH_EEESB_SD_Li256ELb0ELb1ELb0ELb0EEENS1_19SingleTileSchedulerILb0ELb0ELb1ELi128EEEEEEEEEvNT_6ParamsE,@function
        .size           _ZN7cutlass13device_kernelIN5flash19enable_sm80_to_sm89INS1_16FlashAttnFwdSm80INS1_25CollectiveMainloopFwdSm80ILi8ELi1ELb1EN4cute5tupleIJNS5_1CILi128EEENS7_ILi96EEES8_EEELi128ENS_6half_tEfNS_4arch4Sm80ELb0ELb1ELb1ELb0ELb1ELb0ELb1ELb0EEENS1_21CollectiveEpilogueFwdINS6_IJS8_S8_S9_EEENS6_IJNS7_ILi1EEESH_SH_EEESB_SD_Li256ELb0ELb1ELb0ELb0EEENS1_19SingleTileSchedulerILb0ELb0ELb1ELi128EEEEEEEEEvNT_6ParamsE,(.L_x_39 - _ZN7cutlass13device_kernelIN5flash19enable_sm80_to_sm89INS1_16FlashAttnFwdSm80INS1_25CollectiveMainloopFwdSm80ILi8ELi1ELb1EN4cute5tupleIJNS5_1CILi128EEENS7_ILi96EEES8_EEELi128ENS_6half_tEfNS_4arch4Sm80ELb0ELb1ELb1ELb0ELb1ELb0ELb1ELb0EEENS1_21CollectiveEpilogueFwdINS6_IJS8_S8_S9_EEENS6_IJNS7_ILi1EEESH_SH_EEESB_SD_Li256ELb0ELb1ELb0ELb0EEENS1_19SingleTileSchedulerILb0ELb0ELb1ELi128EEEEEEEEEvNT_6ParamsE)
        .other          _ZN7cutlass13device_kernelIN5flash19enable_sm80_to_sm89INS1_16FlashAttnFwdSm80INS1_25CollectiveMainloopFwdSm80ILi8ELi1ELb1EN4cute5tupleIJNS5_1CILi128EEENS7_ILi96EEES8_EEELi128ENS_6half_tEfNS_4arch4Sm80ELb0ELb1ELb1ELb0ELb1ELb0ELb1ELb0EEENS1_21CollectiveEpilogueFwdINS6_IJS8_S8_S9_EEENS6_IJNS7_ILi1EEESH_SH_EEESB_SD_Li256ELb0ELb1ELb0ELb0EEENS1_19SingleTileSchedulerILb0ELb0ELb1ELi128EEEEEEEEEvNT_6ParamsE,@"STO_CUDA_ENTRY STV_DEFAULT"
_ZN7cutlass13device_kernelIN5flash19enable_sm80_to_sm89INS1_16FlashAttnFwdSm80INS1_25CollectiveMainloopFwdSm80ILi8ELi1ELb1EN4cute5tupleIJNS5_1CILi128EEENS7_ILi96EEES8_EEELi128ENS_6half_tEfNS_4arch4Sm80ELb0ELb1ELb1ELb0ELb1ELb0ELb1ELb0EEENS1_21CollectiveEpilogueFwdINS6_IJS8_S8_S9_EEENS6_IJNS7_ILi1EEESH_SH_EEESB_SD_Li256ELb0ELb1ELb0ELb0EEENS1_19SingleTileSchedulerILb0ELb0ELb1ELi128EEEEEEEEEvNT_6ParamsE:
[----:B------:R-:W-:Y:S01]  /*0000*/  LDC R1, c[0x0][0x28] ;  /* 0x00000a00ff017b82 */ /* 0x000fe20000000800 */
[----:B------:R-:W-:Y:S05]  /*0010*/  EXIT ;  /* 0x000000000000794d */ /* 0x000fea0003800000 */
.L_x_3:
        /* <DEDUP_REMOVED lines=14> */
.L_x_39:


//--------------------- .text._ZN7cutlass13device_kernelIN5flash19enable_sm80_to_sm89INS1_16FlashAttnFwdSm80INS1_25CollectiveMainloopFwdSm80ILi8ELi1ELb1EN4cute5tupleIJNS5_1CILi128EEENS7_ILi96EEES8_EEELi128ENS_6half_tEfNS_4arch4Sm80ELb0ELb1ELb1ELb1ELb1ELb0ELb1ELb0EEENS1_21CollectiveEpilogueFwdINS6_IJS8_S8_S9_EEENS6_IJNS7_ILi1EEESH_SH_EEESB_SD_Li256ELb1ELb1ELb0ELb0EEENS1_19SingleTileSchedulerILb1ELb0ELb1ELi128EEEEEEEEEvNT_6ParamsE --------------------------
	.section	.text._ZN7cutlass13device_kernelIN5flash19enable_sm80_to_sm89INS1_16FlashAttnFwdSm80INS1_25CollectiveMainloopFwdSm80ILi8ELi1ELb1EN4cute5tupleIJNS5_1CILi128EEENS7_ILi96EEES8_EEELi128ENS_6half_tEfNS_4arch4Sm80ELb0ELb1ELb1ELb1ELb1ELb0ELb1ELb0EEENS1_21CollectiveEpilogueFwdINS6_IJS8_S8_S9_EEENS6_IJNS7_ILi1EEESH_SH_EEESB_SD_Li256ELb1ELb1ELb0ELb0EEENS1_19SingleTileSchedulerILb1ELb0ELb1ELi128EEEEEEEEEvNT_6ParamsE,"ax",@progbits
	.align	128
.text._ZN7cutlass13device_kernelIN5flash19enable_sm80_to_sm89INS1_16FlashAttnFwdSm80INS1_25CollectiveMainloopFwdSm80ILi8ELi1ELb1EN4cute5tupleIJNS5_1CILi128EEENS7_ILi96EEES8_EEELi128ENS_6half_tEfNS_4arch4Sm80ELb0ELb1ELb1ELb1ELb1ELb0ELb1ELb0EEENS1_21CollectiveEpilogueFwdINS6_IJS8_S8_S9_EEENS6_IJNS7_ILi1EEESH_SH_EEESB_SD_Li256ELb1ELb1ELb0ELb0EEENS1_19SingleTileSchedulerILb1ELb0ELb1ELi128EEEEEEEEEvNT_6ParamsE:
        .type           _ZN7cutlass13device_kernelIN5flash19enable_sm80_to_sm89INS1_16FlashAttnFwdSm80INS1_25CollectiveMainloopFwdSm80ILi8ELi1ELb1EN4cute5tupleIJNS5_1CILi128EEENS7_ILi96EEES8_EEELi128ENS_6half_tEfNS_4arch4Sm80ELb0ELb1ELb1ELb1ELb1ELb0ELb1ELb0EEENS1_21CollectiveEpilogueFwdINS6_IJS8_S8_S9_EEENS6_IJNS7_ILi1EEESH_SH_EEESB_SD_Li256ELb1ELb1ELb0ELb0EEENS1_19SingleTileSchedulerILb1ELb0ELb1ELi128EEEEEEEEEvNT_6ParamsE,@function
        .size           _ZN7cutlass13device_kernelIN5flash19enable_sm80_to_sm89INS1_16FlashAttnFwdSm80INS1_25CollectiveMainloopFwdSm80ILi8ELi1ELb1EN4cute5tupleIJNS5_1CILi128EEENS7_ILi96EEES8_EEELi128ENS_6half_tEfNS_4arch4Sm80ELb0ELb1ELb1ELb1ELb1ELb0ELb1ELb0EEENS1_21CollectiveEpilogueFwdINS6_IJS8_S8_S9_EEENS6_IJNS7_ILi1EEESH_SH_EEESB_SD_Li256ELb1ELb1ELb0ELb0EEENS1_19SingleTileSchedulerILb1ELb0ELb1ELi128EEEEEEEEEvNT_6ParamsE,(.L_x_40 - _ZN7cutlass13device_kernelIN5flash19enable_sm80_to_sm89INS1_16FlashAttnFwdSm80INS1_25CollectiveMainloopFwdSm80ILi8ELi1ELb1EN4cute5tupleIJNS5_1CILi128EEENS7_ILi96EEES8_EEELi128ENS_6half_tEfNS_4arch4Sm80ELb0ELb1ELb1ELb1ELb1ELb0ELb1ELb0EEENS1_21CollectiveEpilogueFwdINS6_IJS8_S8_S9_EEENS6_IJNS7_ILi1EEESH_SH_EEESB_SD_Li256ELb1ELb1ELb0ELb0EEENS1_19SingleTileSchedulerILb1ELb0ELb1ELi128EEEEEEEEEvNT_6ParamsE)
        .other          _ZN7cutlass13device_kernelIN5flash19enable_sm80_to_sm89INS1_16FlashAttnFwdSm80INS1_25CollectiveMainloopFwdSm80ILi8ELi1ELb1EN4cute5tupleIJNS5_1CILi128EEENS7_ILi96EEES8_EEELi128ENS_6half_tEfNS_4arch4Sm80ELb0ELb1ELb1ELb1ELb1ELb0ELb1ELb0EEENS1_21CollectiveEpilogueFwdINS6_IJS8_S8_S9_EEENS6_IJNS7_ILi1EEESH_SH_EEESB_SD_Li256ELb1ELb1ELb0ELb0EEENS1_19SingleTileSchedulerILb1ELb0ELb1ELi128EEEEEEEEEvNT_6ParamsE,@"STO_CUDA_ENTRY STV_DEFAULT"
_ZN7cutlass13device_kernelIN5flash19enable_sm80_to_sm89INS1_16FlashAttnFwdSm80INS1_25CollectiveMainloopFwdSm80ILi8ELi1ELb1EN4cute5tupleIJNS5_1CILi128EEENS7_ILi96EEES8_EEELi128ENS_6half_tEfNS_4arch4Sm80ELb0ELb1ELb1ELb1ELb1ELb0ELb1ELb0EEENS1_21CollectiveEpilogueFwdINS6_IJS8_S8_S9_EEENS6_IJNS7_ILi1EEESH_SH_EEESB_SD_Li256ELb1ELb1ELb0ELb0EEENS1_19SingleTileSchedulerILb1ELb0ELb1ELi128EEEEEEEEEvNT_6ParamsE:
[----:B------:R-:W-:Y:S01]  /*0000*/  LDC R1, c[0x0][0x28] ;  /* 0x00000a00ff017b82 */ /* 0x000fe20000000800 */
[----:B------:R-:W-:Y:S05]  /*0010*/  EXIT ;  /* 0x000000000000794d */ /* 0x000fea0003800000 */
.L_x_4:
        /* <DEDUP_REMOVED lines=14> */
.L_x_40:


//--------------------- .text._ZN7cutlass13device_kernelIN5flash19enable_sm80_to_sm89INS1_16FlashAttnFwdSm80INS1_25CollectiveMainloopFwdSm80ILi8ELi1ELb1EN4cute5tupleIJNS5_1CILi128EEENS7_ILi96EEES8_EEELi128ENS_6half_tEfNS_4arch4Sm80ELb0ELb1ELb1ELb1ELb1ELb1ELb1ELb0EEENS1_21CollectiveEpilogueFwdINS6_IJS8_S8_S9_EEENS6_IJNS7_ILi1EEESH_SH_EEESB_SD_Li256ELb1ELb1ELb0ELb0EEENS1_19SingleTileSchedulerILb1ELb0ELb1ELi128EEEEEEEEEvNT_6ParamsE --------------------------
	.section	.text._ZN7cutlass13device_kernelIN5flash19enable_sm80_to_sm89INS1_16FlashAttnFwdSm80INS1_25CollectiveMainloopFwdSm80ILi8ELi1ELb1EN4cute5tupleIJNS5_1CILi128EEENS7_ILi96EEES8_EEELi128ENS_6half_tEfNS_4arch4Sm80ELb0ELb1ELb1ELb1ELb1ELb1ELb1ELb0EEENS1_21CollectiveEpilogueFwdINS6_IJS8_S8_S9_EEENS6_IJNS7_ILi1EEESH_SH_EEESB_SD_Li256ELb1ELb1ELb0ELb0EEENS1_19SingleTileSchedulerILb1ELb0ELb1ELi128EEEEEEEEEvNT_6ParamsE,"ax",@progbits
	.align	128
.text._ZN7cutlass13device_kernelIN5flash19enable_sm80_to_sm89INS1_16FlashAttnFwdSm80INS1_25CollectiveMainloopFwdSm80ILi8ELi1ELb1EN4cute5tupleIJNS5_1CILi128EEENS7_ILi96EEES8_EEELi128ENS_6half_tEfNS_4arch4Sm80ELb0ELb1ELb1ELb1ELb1ELb1ELb1ELb0EEENS1_21CollectiveEpilogueFwdINS6_IJS8_S8_S9_EEENS6_IJNS7_ILi1EEESH_SH_EEESB_SD_Li256ELb1ELb1ELb0ELb0EEENS1_19SingleTileSchedulerILb1ELb0ELb1ELi128EEEEEEEEEvNT_6ParamsE:
        .type           _ZN7cutlass13device_kernelIN5flash19enable_sm80_to_sm89INS1_16FlashAttnFwdSm80INS1_25CollectiveMainloopFwdSm80ILi8ELi1ELb1EN4cute5tupleIJNS5_1CILi128EEENS7_ILi96EEES8_EEELi128ENS_6half_tEfNS_4arch4Sm80ELb0ELb1ELb1ELb1ELb1ELb1ELb1ELb0EEENS1_21CollectiveEpilogueFwdINS6_IJS8_S8_S9_EEENS6_IJNS7_ILi1EEESH_SH_EEESB_SD_Li256ELb1ELb1ELb0ELb0EEENS1_19SingleTileSchedulerILb1ELb0ELb1ELi128EEEEEEEEEvNT_6ParamsE,@function
        .size           _ZN7cutlass13device_kernelIN5flash19enable_sm80_to_sm89INS1_16FlashAttnFwdSm80INS1_25CollectiveMainloopFwdSm80ILi8ELi1ELb1EN4cute5tupleIJNS5_1CILi128EEENS7_ILi96EEES8_EEELi128ENS_6half_tEfNS_4arch4Sm80ELb0ELb1ELb1ELb1ELb1ELb1ELb1ELb0EEENS1_21CollectiveEpilogueFwdINS6_IJS8_S8_S9_EEENS6_IJNS7_ILi1EEESH_SH_EEESB_SD_Li256ELb1ELb1ELb0ELb0EEENS1_19SingleTileSchedulerILb1ELb0ELb1ELi128EEEEEEEEEvNT_6ParamsE,(.L_x_41 - _ZN7cutlass13device_kernelIN5flash19enable_sm80_to_sm89INS1_16FlashAttnFwdSm80INS1_25CollectiveMainloopFwdSm80ILi8ELi1ELb1EN4cute5tupleIJNS5_1CILi128EEENS7_ILi96EEES8_EEELi128ENS_6half_tEfNS_4arch4Sm80ELb0ELb1ELb1ELb1ELb1ELb1ELb1ELb0EEENS1_21CollectiveEpilogueFwdINS6_IJS8_S8_S9_EEENS6_IJNS7_ILi1EEESH_SH_EEESB_SD_Li256ELb1ELb1ELb0ELb0EEENS1_19SingleTileSchedulerILb1ELb0ELb1ELi128EEEEEEEEEvNT_6ParamsE)
        .other          _ZN7cutlass13device_kernelIN5flash19enable_sm80_to_sm89INS1_16FlashAttnFwdSm80INS1_25CollectiveMainloopFwdSm80ILi8ELi1ELb1EN4cute5tupleIJNS5_1CILi128EEENS7_ILi96EEES8_EEELi128ENS_6half_tEfNS_4arch4Sm80ELb0ELb1ELb1ELb1ELb1ELb1ELb1ELb0EEENS1_21CollectiveEpilogueFwdINS6_IJS8_S8_S9_EEENS6_IJNS7_ILi1EEESH_SH_EEESB_SD_Li256ELb1ELb1ELb0ELb0EEENS1_19SingleTileSchedulerILb1ELb0ELb1ELi128EEEEEEEEEvNT_6ParamsE,@"STO_CUDA_ENTRY STV_DEFAULT"
_ZN7cutlass13device_kernelIN5flash19enable_sm80_to_sm89INS1_16FlashAttnFwdSm80INS1_25CollectiveMainloopFwdSm80ILi8ELi1ELb1EN4cute5tupleIJNS5_1CILi128EEENS7_ILi96EEES8_EEELi128ENS_6half_tEfNS_4arch4Sm80ELb0ELb1ELb1ELb1ELb1ELb1ELb1ELb0EEENS1_21CollectiveEpilogueFwdINS6_IJS8_S8_S9_EEENS6_IJNS7_ILi1EEESH_SH_EEESB_SD_Li256ELb1ELb1ELb0ELb0EEENS1_19SingleTileSchedulerILb1ELb0ELb1ELi128EEEEEEEEEvNT_6ParamsE:
[----:B------:R-:W-:Y:S01]  /*0000*/  LDC R1, c[0x0][0x28] ;  /* 0x00000a00ff017b82 */ /* 0x000fe20000000800 */
[----:B------:R-:W-:Y:S05]  /*0010*/  EXIT ;  /* 0x000000000000794d */ /* 0x000fea0003800000 */
.L_x_5:
        /* <DEDUP_REMOVED lines=14> */
.L_x_41:


//--------------------- .text._ZN7cutlass13device_kernelIN5flash19enable_sm80_to_sm89INS1_16FlashAttnFwdSm80INS1_25CollectiveMainloopFwdSm80ILi8ELi1ELb1EN4cute5tupleIJNS5_1CILi128EEES8_S8_EEELi128ENS_6half_tEfNS_4arch4Sm80ELb1ELb0ELb1ELb0ELb1ELb0ELb1ELb0EEENS1_21CollectiveEpilogueFwdIS9_NS6_IJNS7_ILi1EEESF_SF_EEESA_SC_Li256ELb0ELb1ELb0ELb0EEENS1_30DynamicPersistentTileSchedulerILi256ELi256ELb0ELb1ELb0EEEEEEEEEvNT_6ParamsE --------------------------
	.section	.text._ZN7cutlass13device_kernelIN5flash19enable_sm80_to_sm89INS1_16FlashAttnFwdSm80INS1_25CollectiveMainloopFwdSm80ILi8ELi1ELb1EN4cute5tupleIJNS5_1CILi128EEES8_S8_EEELi128ENS_6half_tEfNS_4arch4Sm80ELb1ELb0ELb1ELb0ELb1ELb0ELb1ELb0EEENS1_21CollectiveEpilogueFwdIS9_NS6_IJNS7_ILi1EEESF_SF_EEESA_SC_Li256ELb0ELb1ELb0ELb0EEENS1_30DynamicPersistentTileSchedulerILi256ELi256ELb0ELb1ELb0EEEEEEEEEvNT_6ParamsE,"ax",@progbits
	.align	128
.text._ZN7cutlass13device_kernelIN5flash19enable_sm80_to_sm89INS1_16FlashAttnFwdSm80INS1_25CollectiveMainloopFwdSm80ILi8ELi1ELb1EN4cute5tupleIJNS5_1CILi128EEES8_S8_EEELi128ENS_6half_tEfNS_4arch4Sm80ELb1ELb0ELb1ELb0ELb1ELb0ELb1ELb0EEENS1_21CollectiveEpilogueFwdIS9_NS6_IJNS7_ILi1EEESF_SF_EEESA_SC_Li256ELb0ELb1ELb0ELb0EEENS1_30DynamicPersistentTileSchedulerILi256ELi256ELb0ELb1ELb0EEEEEEEEEvNT_6ParamsE:
        .type           _ZN7cutlass13device_kernelIN5flash19enable_sm80_to_sm89INS1_16FlashAttnFwdSm80INS1_25CollectiveMainloopFwdSm80ILi8ELi1ELb1EN4cute5tupleIJNS5_1CILi128EEES8_S8_EEELi128ENS_6half_tEfNS_4arch4Sm80ELb1ELb0ELb1ELb0ELb1ELb0ELb1ELb0EEENS1_21CollectiveEpilogueFwdIS9_NS6_IJNS7_ILi1EEESF_SF_EEESA_SC_Li256ELb0ELb1ELb0ELb0EEENS1_30DynamicPersistentTileSchedulerILi256ELi256ELb0ELb1ELb0EEEEEEEEEvNT_6ParamsE,@function
        .size           _ZN7cutlass13device_kernelIN5flash19enable_sm80_to_sm89INS1_16FlashAttnFwdSm80INS1_25CollectiveMainloopFwdSm80ILi8ELi1ELb1EN4cute5tupleIJNS5_1CILi128EEES8_S8_EEELi128ENS_6half_tEfNS_4arch4Sm80ELb1ELb0ELb1ELb0ELb1ELb0ELb1ELb0EEENS1_21CollectiveEpilogueFwdIS9_NS6_IJNS7_ILi1EEESF_SF_EEESA_SC_Li256ELb0ELb1ELb0ELb0EEENS1_30DynamicPersistentTileSchedulerILi256ELi256ELb0ELb1ELb0EEEEEEEEEvNT_6ParamsE,(.L_x_42 - _ZN7cutlass13device_kernelIN5flash19enable_sm80_to_sm89INS1_16FlashAttnFwdSm80INS1_25CollectiveMainloopFwdSm80ILi8ELi1ELb1EN4cute5tupleIJNS5_1CILi128EEES8_S8_EEELi128ENS_6half_tEfNS_4arch4Sm80ELb1ELb0ELb1ELb0ELb1ELb0ELb1ELb0EEENS1_21CollectiveEpilogueFwdIS9_NS6_IJNS7_ILi1EEESF_SF_EEESA_SC_Li256ELb0ELb1ELb0ELb0EEENS1_30DynamicPersistentTileSchedulerILi256ELi256ELb0ELb1ELb0EEEEEEEEEvNT_6ParamsE)
        .other          _ZN7cutlass13device_kernelIN5flash19enable_sm80_to_sm89INS1_16FlashAttnFwdSm80INS1_25CollectiveMainloopFwdSm80ILi8ELi1ELb1EN4cute5tupleIJNS5_1CILi128EEES8_S8_EEELi128ENS_6half_tEfNS_4arch4Sm80ELb1ELb0ELb1ELb0ELb1ELb0ELb1ELb0EEENS1_21CollectiveEpilogueFwdIS9_NS6_IJNS7_ILi1EEESF_SF_EEESA_SC_Li256ELb0ELb1ELb0ELb0EEENS1_30DynamicPersistentTileSchedulerILi256ELi256ELb0ELb1ELb0EEEEEEEEEvNT_6ParamsE,@"STO_CUDA_ENTRY STV_DEFAULT"
_ZN7cutlass13device_kernelIN5flash19enable_sm80_to_sm89INS1_16FlashAttnFwdSm80INS1_25CollectiveMainloopFwdSm80ILi8ELi1ELb1EN4cute5tupleIJNS5_1CILi128EEES8_S8_EEELi128ENS_6half_tEfNS_4arch4Sm80ELb1ELb0ELb1ELb0ELb1ELb0ELb1ELb0EEENS1_21CollectiveEpilogueFwdIS9_NS6_IJNS7_ILi1EEESF_SF_EEESA_SC_Li256ELb0ELb1ELb0ELb0EEENS1_30DynamicPersistentTileSchedulerILi256ELi256ELb0ELb1ELb0EEEEEEEEEvNT_6ParamsE:
[----:B------:R-:W-:Y:S01]  /*0000*/  LDC R1, c[0x0][0x28] ;  /* 0x00000a00ff017b82 */ /* 0x000fe20000000800 */
[----:B------:R-:W-:Y:S05]  /*0010*/  EXIT ;  /* 0x000000000000794d */ /* 0x000fea0003800000 */
.L_x_6:
        /* <DEDUP_REMOVED lines=14> */
.L_x_42:


//--------------------- .text._ZN7cutlass13device_kernelIN5flash19enable_sm80_to_sm89INS1_16FlashAttnFwdSm80INS1_25CollectiveMainloopFwdSm80ILi8ELi1ELb1EN4cute5tupleIJNS5_1CILi128EEES8_S8_EEELi128ENS_6half_tEfNS_4arch4Sm80ELb1ELb0ELb1ELb1ELb1ELb0ELb1ELb0EEENS1_21CollectiveEpilogueFwdIS9_NS6_IJNS7_ILi1EEESF_SF_EEESA_SC_Li256ELb1ELb1ELb0ELb0EEENS1_19SingleTileSchedulerILb1ELb0ELb1ELi128EEEEEEEEEvNT_6ParamsE --------------------------
	.section	.text._ZN7cutlass13device_kernelIN5flash19enable_sm80_to_sm89INS1_16FlashAttnFwdSm80INS1_25CollectiveMainloopFwdSm80ILi8ELi1ELb1EN4cute5tupleIJNS5_1CILi128EEES8_S8_EEELi128ENS_6half_tEfNS_4arch4Sm80ELb1ELb0ELb1ELb1ELb1ELb0ELb1ELb0EEENS1_21CollectiveEpilogueFwdIS9_NS6_IJNS7_ILi1EEESF_SF_EEESA_SC_Li256ELb1ELb1ELb0ELb0EEENS1_19SingleTileSchedulerILb1ELb0ELb1ELi128EEEEEEEEEvNT_6ParamsE,"ax",@progbits
	.align	128
.text._ZN7cutlass13device_kernelIN5flash19enable_sm80_to_sm89INS1_16FlashAttnFwdSm80INS1_25CollectiveMainloopFwdSm80ILi8ELi1ELb1EN4cute5tupleIJNS5_1CILi128EEES8_S8_EEELi128ENS_6half_tEfNS_4arch4Sm80ELb1ELb0ELb1ELb1ELb1ELb0ELb1ELb0EEENS1_21CollectiveEpilogueFwdIS9_NS6_IJNS7_ILi1EEESF_SF_EEESA_SC_Li256ELb1ELb1ELb0ELb0EEENS1_19SingleTileSchedulerILb1ELb0ELb1ELi128EEEEEEEEEvNT_6ParamsE:
        .type           _ZN7cutlass13device_kernelIN5flash19enable_sm80_to_sm89INS1_16FlashAttnFwdSm80INS1_25CollectiveMainloopFwdSm80ILi8ELi1ELb1EN4cute5tupleIJNS5_1CILi128EEES8_S8_EEELi128ENS_6half_tEfNS_4arch4Sm80ELb1ELb0ELb1ELb1ELb1ELb0ELb1ELb0EEENS1_21CollectiveEpilogueFwdIS9_NS6_IJNS7_ILi1EEESF_SF_EEESA_SC_Li256ELb1ELb1ELb0ELb0EEENS1_19SingleTileSchedulerILb1ELb0ELb1ELi128EEEEEEEEEvNT_6ParamsE,@function
        .size           _ZN7cutlass13device_kernelIN5flash19enable_sm80_to_sm89INS1_16FlashAttnFwdSm80INS1_25CollectiveMainloopFwdSm80ILi8ELi1ELb1EN4cute5tupleIJNS5_1CILi128EEES8_S8_EEELi128ENS_6half_tEfNS_4arch4Sm80ELb1ELb0ELb1ELb1ELb1ELb0ELb1ELb0EEENS1_21CollectiveEpilogueFwdIS9_NS6_IJNS7_ILi1EEESF_SF_EEESA_SC_Li256ELb1ELb1ELb0ELb0EEENS1_19SingleTileSchedulerILb1ELb0ELb1ELi128EEEEEEEEEvNT_6ParamsE,(.L_x_43 - _ZN7cutlass13device_kernelIN5flash19enable_sm80_to_sm89INS1_16FlashAttnFwdSm80INS1_25CollectiveMainloopFwdSm80ILi8ELi1ELb1EN4cute5tupleIJNS5_1CILi128EEES8_S8_EEELi128ENS_6half_tEfNS_4arch4Sm80ELb1ELb0ELb1ELb1ELb1ELb0ELb1ELb0EEENS1_21CollectiveEpilogueFwdIS9_NS6_IJNS7_ILi1EEESF_SF_EEESA_SC_Li256ELb1ELb1ELb0ELb0EEENS1_19SingleTileSchedulerILb1ELb0ELb1ELi128EEEEEEEEEvNT_6ParamsE)
        .other          _ZN7cutlass13device_kernelIN5flash19enable_sm80_to_sm89INS1_16FlashAttnFwdSm80INS1_25CollectiveMainloopFwdSm80ILi8ELi1ELb1EN4cute5tupleIJNS5_1CILi128EEES8_S8_EEELi128ENS_6half_tEfNS_4arch4Sm80ELb1ELb0ELb1ELb1ELb1ELb0ELb1ELb0EEENS1_21CollectiveEpilogueFwdIS9_NS6_IJNS7_ILi1EEESF_SF_EEESA_SC_Li256ELb1ELb1ELb0ELb0EEENS1_19SingleTileSchedulerILb1ELb0ELb1ELi128EEEEEEEEEvNT_6ParamsE,@"STO_CUDA_ENTRY STV_DEFAULT"
_ZN7cutlass13device_kernelIN5flash19enable_sm80_to_sm89INS1_16FlashAttnFwdSm80INS1_25CollectiveMainloopFwdSm80ILi8ELi1ELb1EN4cute5tupleIJNS5_1CILi128EEES8_S8_EEELi128ENS_6half_tEfNS_4arch4Sm80ELb1ELb0ELb1ELb1ELb1ELb0ELb1ELb0EEENS1_21CollectiveEpilogueFwdIS9_NS6_IJNS7_ILi1EEESF_SF_EEESA_SC_Li256ELb1ELb1ELb0ELb0EEENS1_19SingleTileSchedulerILb1ELb0ELb1ELi128EEEEEEEEEvNT_6ParamsE:
[----:B------:R-:W-:Y:S01]  /*0000*/  LDC R1, c[0x0][0x28] ;  /* 0x00000a00ff017b82 */ /* 0x000fe20000000800 */
[----:B------:R-:W-:Y:S05]  /*0010*/  EXIT ;  /* 0x000000000000794d */ /* 0x000fea0003800000 */
.L_x_7:
        /* <DEDUP_REMOVED lines=14> */
.L_x_43:


//--------------------- .text._ZN7cutlass13device_kernelIN5flash19enable_sm80_to_sm89INS1_16FlashAttnFwdSm80INS1_25CollectiveMainloopFwdSm80ILi8ELi1ELb1EN4cute5tupleIJNS5_1CILi128EEES8_S8_EEELi128ENS_6half_tEfNS_4arch4Sm80ELb1ELb0ELb1ELb1ELb1ELb1ELb1ELb0EEENS1_21CollectiveEpilogueFwdIS9_NS6_IJNS7_ILi1EEESF_SF_EEESA_SC_Li256ELb1ELb1ELb0ELb0EEENS1_19SingleTileSchedulerILb1ELb0ELb1ELi128EEEEEEEEEvNT_6ParamsE --------------------------
	.section	.text._ZN7cutlass13device_kernelIN5flash19enable_sm80_to_sm89INS1_16FlashAttnFwdSm80INS1_25CollectiveMainloopFwdSm80ILi8ELi1ELb1EN4cute5tupleIJNS5_1CILi128EEES8_S8_EEELi128ENS_6half_tEfNS_4arch4Sm80ELb1ELb0ELb1ELb1ELb1ELb1ELb1ELb0EEENS1_21CollectiveEpilogueFwdIS9_NS6_IJNS7_ILi1EEESF_SF_EEESA_SC_Li256ELb1ELb1ELb0ELb0EEENS1_19SingleTileSchedulerILb1ELb0ELb1ELi128EEEEEEEEEvNT_6ParamsE,"ax",@progbits
	.align	128
.text._ZN7cutlass13device_kernelIN5flash19enable_sm80_to_sm89INS1_16FlashAttnFwdSm80INS1_25CollectiveMainloopFwdSm80ILi8ELi1ELb1EN4cute5tupleIJNS5_1CILi128EEES8_S8_EEELi128ENS_6half_tEfNS_4arch4Sm80ELb1ELb0ELb1ELb1ELb1ELb1ELb1ELb0EEENS1_21CollectiveEpilogueFwdIS9_NS6_IJNS7_ILi1EEESF_SF_EEESA_SC_Li256ELb1ELb1ELb0ELb0EEENS1_19SingleTileSchedulerILb1ELb0ELb1ELi128EEEEEEEEEvNT_6ParamsE:
        .type           _ZN7cutlass13device_kernelIN5flash19enable_sm80_to_sm89INS1_16FlashAttnFwdSm80INS1_25CollectiveMainloopFwdSm80ILi8ELi1ELb1EN4cute5tupleIJNS5_1CILi128EEES8_S8_EEELi128ENS_6half_tEfNS_4arch4Sm80ELb1ELb0ELb1ELb1ELb1ELb1ELb1ELb0EEENS1_21CollectiveEpilogueFwdIS9_NS6_IJNS7_ILi1EEESF_SF_EEESA_SC_Li256ELb1ELb1ELb0ELb0EEENS1_19SingleTileSchedulerILb1ELb0ELb1ELi128EEEEEEEEEvNT_6ParamsE,@function
        .size           _ZN7cutlass13device_kernelIN5flash19enable_sm80_to_sm89INS1_16FlashAttnFwdSm80INS1_25CollectiveMainloopFwdSm80ILi8ELi1ELb1EN4cute5tupleIJNS5_1CILi128EEES8_S8_EEELi128ENS_6half_tEfNS_4arch4Sm80ELb1ELb0ELb1ELb1ELb1ELb1ELb1ELb0EEENS1_21CollectiveEpilogueFwdIS9_NS6_IJNS7_ILi1EEESF_SF_EEESA_SC_Li256ELb1ELb1ELb0ELb0EEENS1_19SingleTileSchedulerILb1ELb0ELb1ELi128EEEEEEEEEvNT_6ParamsE,(.L_x_44 - _ZN7cutlass13device_kernelIN5flash19enable_sm80_to_sm89INS1_16FlashAttnFwdSm80INS1_25CollectiveMainloopFwdSm80ILi8ELi1ELb1EN4cute5tupleIJNS5_1CILi128EEES8_S8_EEELi128ENS_6half_tEfNS_4arch4Sm80ELb1ELb0ELb1ELb1ELb1ELb1ELb1ELb0EEENS1_21CollectiveEpilogueFwdIS9_NS6_IJNS7_ILi1EEESF_SF_EEESA_SC_Li256ELb1ELb1ELb0ELb0EEENS1_19SingleTileSchedulerILb1ELb0ELb1ELi128EEEEEEEEEvNT_6ParamsE)
        .other          _ZN7cutlass13device_kernelIN5flash19enable_sm80_to_sm89INS1_16FlashAttnFwdSm80INS1_25CollectiveMainloopFwdSm80ILi8ELi1ELb1EN4cute5tupleIJNS5_1CILi128EEES8_S8_EEELi128ENS_6half_tEfNS_4arch4Sm80ELb1ELb0ELb1ELb1ELb1ELb1ELb1ELb0EEENS1_21CollectiveEpilogueFwdIS9_NS6_IJNS7_ILi1EEESF_SF_EEESA_SC_Li256ELb1ELb1ELb0ELb0EEENS1_19SingleTileSchedulerILb1ELb0ELb1ELi128EEEEEEEEEvNT_6ParamsE,@"STO_CUDA_ENTRY STV_DEFAULT"
_ZN7cutlass13device_kernelIN5flash19enable_sm80_to_sm89INS1_16FlashAttnFwdSm80INS1_25CollectiveMainloopFwdSm80ILi8ELi1ELb1EN4cute5tupleIJNS5_1CILi128EEES8_S8_EEELi128ENS_6half_tEfNS_4arch4Sm80ELb1ELb0ELb1ELb1ELb1ELb1ELb1ELb0EEENS1_21CollectiveEpilogueFwdIS9_NS6_IJNS7_ILi1EEESF_SF_EEESA_SC_Li256ELb1ELb1ELb0ELb0EEENS1_19SingleTileSchedulerILb1ELb0ELb1ELi128EEEEEEEEEvNT_6ParamsE:
[----:B------:R-:W-:Y:S01]  /*0000*/  LDC R1, c[0x0][0x28] ;  /* 0x00000a00ff017b82 */ /* 0x000fe20000000800 */
[----:B------:R-:W-:Y:S05]  /*0010*/  EXIT ;  /* 0x000000000000794d */ /* 0x000fea0003800000 */
.L_x_8:
        /* <DEDUP_REMOVED lines=14> */
.L_x_44:


//--------------------- .text._ZN7cutlass13device_kernelIN5flash19enable_sm80_to_sm89INS1_16FlashAttnFwdSm80INS1_25CollectiveMainloopFwdSm80ILi4ELi1ELb0EN4cute5tupleIJNS5_1CILi128EEENS7_ILi64EEES8_EEELi128ENS_6half_tEfNS_4arch4Sm80ELb0ELb0ELb1ELb0ELb1ELb0ELb1ELb0EEENS1_21CollectiveEpilogueFwdINS6_IJS8_S8_S9_EEENS6_IJNS7_ILi1EEESH_SH_EEESB_SD_Li128ELb0ELb1ELb0ELb0EEENS1_19SingleTileSchedulerILb0ELb0ELb1ELi128EEEEEEEEEvNT_6ParamsE --------------------------
	.section	.text._ZN7cutlass13device_kernelIN5flash19enable_sm80_to_sm89INS1_16FlashAttnFwdSm80INS1_25CollectiveMainloopFwdSm80ILi4ELi1ELb0EN4cute5tupleIJNS5_1CILi128EEENS7_ILi64EEES8_EEELi128ENS_6half_tEfNS_4arch4Sm80ELb0ELb0ELb1ELb0ELb1ELb0ELb1ELb0EEENS1_21CollectiveEpilogueFwdINS6_IJS8_S8_S9_EEENS6_IJNS7_ILi1EEESH_SH_EEESB_SD_Li128ELb0ELb1ELb0ELb0EEENS1_19SingleTileSchedulerILb0ELb0ELb1ELi128EEEEEEEEEvNT_6ParamsE,"ax",@progbits
	.align	128
.text._ZN7cutlass13device_kernelIN5flash19enable_sm80_to_sm89INS1_16FlashAttnFwdSm80INS1_25CollectiveMainloopFwdSm80ILi4ELi1ELb0EN4cute5tupleIJNS5_1CILi128EEENS7_ILi64EEES8_EEELi128ENS_6half_tEfNS_4arch4Sm80ELb0ELb0ELb1ELb0ELb1ELb0ELb1ELb0EEENS1_21CollectiveEpilogueFwdINS6_IJS8_S8_S9_EEENS6_IJNS7_ILi1EEESH_SH_EEESB_SD_Li128ELb0ELb1ELb0ELb0EEENS1_19SingleTileSchedulerILb0ELb0ELb1ELi128EEEEEEEEEvNT_6ParamsE:
        .type           _ZN7cutlass13device_kernelIN5flash19enable_sm80_to_sm89INS1_16FlashAttnFwdSm80INS1_25CollectiveMainloopFwdSm80ILi4ELi1ELb0EN4cute5tupleIJNS5_1CILi128EEENS7_ILi64EEES8_EEELi128ENS_6half_tEfNS_4arch4Sm80ELb0ELb0ELb1ELb0ELb1ELb0ELb1ELb0EEENS1_21CollectiveEpilogueFwdINS6_IJS8_S8_S9_EEENS6_IJNS7_ILi1EEESH_SH_EEESB_SD_Li128ELb0ELb1ELb0ELb0EEENS1_19SingleTileSchedulerILb0ELb0ELb1ELi128EEEEEEEEEvNT_6ParamsE,@function
        .size           _ZN7cutlass13device_kernelIN5flash19enable_sm80_to_sm89INS1_16FlashAttnFwdSm80INS1_25CollectiveMainloopFwdSm80ILi4ELi1ELb0EN4cute5tupleIJNS5_1CILi128EEENS7_ILi64EEES8_EEELi128ENS_6half_tEfNS_4arch4Sm80ELb0ELb0ELb1ELb0ELb1ELb0ELb1ELb0EEENS1_21CollectiveEpilogueFwdINS6_IJS8_S8_S9_EEENS6_IJNS7_ILi1EEESH_SH_EEESB_SD_Li128ELb0ELb1ELb0ELb0EEENS1_19SingleTileSchedulerILb0ELb0ELb1ELi128EEEEEEEEEvNT_6ParamsE,(.L_x_45 - _ZN7cutlass13device_kernelIN5flash19enable_sm80_to_sm89INS1_16FlashAttnFwdSm80INS1_25CollectiveMainloopFwdSm80ILi4ELi1ELb0EN4cute5tupleIJNS5_1CILi128EEENS7_ILi64EEES8_EEELi128ENS_6half_tEfNS_4arch4Sm80ELb0ELb0ELb1ELb0ELb1ELb0ELb1ELb0EEENS1_21CollectiveEpilogueFwdINS6_IJS8_S8_S9_EEENS6_IJNS7_ILi1EEESH_SH_EEESB_SD_Li128ELb0ELb1ELb0ELb0EEENS1_19SingleTileSchedulerILb0ELb0ELb1ELi128EEEEEEEEEvNT_6ParamsE)
        .other          _ZN7cutlass13device_kernelIN5flash19enable_sm80_to_sm89INS1_16FlashAttnFwdSm80INS1_25CollectiveMainloopFwdSm80ILi4ELi1ELb0EN4cute5tupleIJNS5_1CILi128EEENS7_ILi64EEES8_EEELi128ENS_6half_tEfNS_4arch4Sm80ELb0ELb0ELb1ELb0ELb1ELb0ELb1ELb0EEENS1_21CollectiveEpilogueFwdINS6_IJS8_S8_S9_EEENS6_IJNS7_ILi1EEESH_SH_EEESB_SD_Li128ELb0ELb1ELb0ELb0EEENS1_19SingleTileSchedulerILb0ELb0ELb1ELi128EEEEEEEEEvNT_6ParamsE,@"STO_CUDA_ENTRY STV_DEFAULT"
_ZN7cutlass13device_kernelIN5flash19enable_sm80_to_sm89INS1_16FlashAttnFwdSm80INS1_25CollectiveMainloopFwdSm80ILi4ELi1ELb0EN4cute5tupleIJNS5_1CILi128EEENS7_ILi64EEES8_EEELi128ENS_6half_tEfNS_4arch4Sm80ELb0ELb0ELb1ELb0ELb1ELb0ELb1ELb0EEENS1_21CollectiveEpilogueFwdINS6_IJS8_S8_S9_EEENS6_IJNS7_ILi1EEESH_SH_EEESB_SD_Li128ELb0ELb1ELb0ELb0EEENS1_19SingleTileSchedulerILb0ELb0ELb1ELi128EEEEEEEEEvNT_6ParamsE:
[----:B------:R-:W-:Y:S01]  /*0000*/  LDC R1, c[0x0][0x28] ;  /* 0x00000a00ff017b82 */ /* 0x000fe20000000800 */
[----:B------:R-:W-:Y:S05]  /*0010*/  EXIT ;  /* 0x000000000000794d */ /* 0x000fea0003800000 */
.L_x_9:
        /* <DEDUP_REMOVED lines=14> */
.L_x_45:


//--------------------- .text._ZN7cutlass13device_kernelIN5flash19enable_sm80_to_sm89INS1_16FlashAttnFwdSm80INS1_25CollectiveMainloopFwdSm80ILi4ELi1ELb0EN4cute5tupleIJNS5_1CILi128EEENS7_ILi64EEES8_EEELi128ENS_6half_tEfNS_4arch4Sm80ELb0ELb0ELb1ELb1ELb1ELb0ELb1ELb0EEENS1_21CollectiveEpilogueFwdINS6_IJS8_S8_S9_EEENS6_IJNS7_ILi1EEESH_SH_EEESB_SD_Li128ELb1ELb1ELb0ELb0EEENS1_19SingleTileSchedulerILb1ELb0ELb1ELi128EEEEEEEEEvNT_6ParamsE --------------------------
	.section	.text._ZN7cutlass13device_kernelIN5flash19enable_sm80_to_sm89INS1_16FlashAttnFwdSm80INS1_25CollectiveMainloopFwdSm80ILi4ELi1ELb0EN4cute5tupleIJNS5_1CILi128EEENS7_ILi64EEES8_EEELi128ENS_6half_tEfNS_4arch4Sm80ELb0ELb0ELb1ELb1ELb1ELb0ELb1ELb0EEENS1_21CollectiveEpilogueFwdINS6_IJS8_S8_S9_EEENS6_IJNS7_ILi1EEESH_SH_EEESB_SD_Li128ELb1ELb1ELb0ELb0EEENS1_19SingleTileSchedulerILb1ELb0ELb1ELi128EEEEEEEEEvNT_6ParamsE,"ax",@progbits
	.align	128
.text._ZN7cutlass13device_kernelIN5flash19enable_sm80_to_sm89INS1_16FlashAttnFwdSm80INS1_25CollectiveMainloopFwdSm80ILi4ELi1ELb0EN4cute5tupleIJNS5_1CILi128EEENS7_ILi64EEES8_EEELi128ENS_6half_tEfNS_4arch4Sm80ELb0ELb0ELb1ELb1ELb1ELb0ELb1ELb0EEENS1_21CollectiveEpilogueFwdINS6_IJS8_S8_S9_EEENS6_IJNS7_ILi1EEESH_SH_EEESB_SD_Li128ELb1ELb1ELb0ELb0EEENS1_19SingleTileSchedulerILb1ELb0ELb1ELi128EEEEEEEEEvNT_6ParamsE:
        .type           _ZN7cutlass13device_kernelIN5flash19enable_sm80_to_sm89INS1_16FlashAttnFwdSm80INS1_25CollectiveMainloopFwdSm80ILi4ELi1ELb0EN4cute5tupleIJNS5_1CILi128EEENS7_ILi64EEES8_EEELi128ENS_6half_tEfNS_4arch4Sm80ELb0ELb0ELb1ELb1ELb1ELb0ELb1ELb0EEENS1_21CollectiveEpilogueFwdINS6_IJS8_S8_S9_EEENS6_IJNS7_ILi1EEESH_SH_EEESB_SD_Li128ELb1ELb1ELb0ELb0EEENS1_19SingleTileSchedulerILb1ELb0ELb1ELi128EEEEEEEEEvNT_6ParamsE,@function
        .size           _ZN7cutlass13device_kernelIN5flash19enable_sm80_to_sm89INS1_16FlashAttnFwdSm80INS1_25CollectiveMainloopFwdSm80ILi4ELi1ELb0EN4cute5tupleIJNS5_1CILi128EEENS7_ILi64EEES8_EEELi128ENS_6half_tEfNS_4arch4Sm80ELb0ELb0ELb1ELb1ELb1ELb0ELb1ELb0EEENS1_21CollectiveEpilogueFwdINS6_IJS8_S8_S9_EEENS6_IJNS7_ILi1EEESH_SH_EEESB_SD_Li128ELb1ELb1ELb0ELb0EEENS1_19SingleTileSchedulerILb1ELb0ELb1ELi128EEEEEEEEEvNT_6ParamsE,(.L_x_46 - _ZN7cutlass13device_kernelIN5flash19enable_sm80_to_sm89INS1_16FlashAttnFwdSm80INS1_25CollectiveMainloopFwdSm80ILi4ELi1ELb0EN4cute5tupleIJNS5_1CILi128EEENS7_ILi64EEES8_EEELi128ENS_6half_tEfNS_4arch4Sm80ELb0ELb0ELb1ELb1ELb1ELb0ELb1ELb0EEENS1_21CollectiveEpilogueFwdINS6_IJS8_S8_S9_EEENS6_IJNS7_ILi1EEESH_SH_EEESB_SD_Li128ELb1ELb1ELb0ELb0EEENS1_19SingleTileSchedulerILb1ELb0ELb1ELi128EEEEEEEEEvNT_6ParamsE)
        .other          _ZN7cutlass13device_kernelIN5flash19enable_sm80_to_sm89INS1_16FlashAttnFwdSm80INS1_25CollectiveMainloopFwdSm80ILi4ELi1ELb0EN4cute5tupleIJNS5_1CILi128EEENS7_ILi64EEES8_EEELi128ENS_6half_tEfNS_4arch4Sm80ELb0ELb0ELb1ELb1ELb1ELb0ELb1ELb0EEENS1_21CollectiveEpilogueFwdINS6_IJS8_S8_S9_EEENS6_IJNS7_ILi1EEESH_SH_EEESB_SD_Li128ELb1ELb1ELb0ELb0EEENS1_19SingleTileSchedulerILb1ELb0ELb1ELi128EEEEEEEEEvNT_6ParamsE,@"STO_CUDA_ENTRY STV_DEFAULT"
_ZN7cutlass13device_kernelIN5flash19enable_sm80_to_sm89INS1_16FlashAttnFwdSm80INS1_25CollectiveMainloopFwdSm80ILi4ELi1ELb0EN4cute5tupleIJNS5_1CILi128EEENS7_ILi64EEES8_EEELi128ENS_6half_tEfNS_4arch4Sm80ELb0ELb0ELb1ELb1ELb1ELb0ELb1ELb0EEENS1_21CollectiveEpilogueFwdINS6_IJS8_S8_S9_EEENS6_IJNS7_ILi1EEESH_SH_EEESB_SD_Li128ELb1ELb1ELb0ELb0EEENS1_19SingleTileSchedulerILb1ELb0ELb1ELi128EEEEEEEEEvNT_6ParamsE:
[----:B------:R-:W-:Y:S01]  /*0000*/  LDC R1, c[0x0][0x28] ;  /* 0x00000a00ff017b82 */ /* 0x000fe20000000800 */
[----:B------:R-:W-:Y:S05]  /*0010*/  EXIT ;  /* 0x000000000000794d */ /* 0x000fea0003800000 */
.L_x_10:
        /* <DEDUP_REMOVED lines=14> */
.L_x_46:


//--------------------- .text._ZN7cutlass13device_kernelIN5flash19enable_sm80_to_sm89INS1_16FlashAttnFwdSm80INS1_25CollectiveMainloopFwdSm80ILi4ELi1ELb0EN4cute5tupleIJNS5_1CILi128EEENS7_ILi64EEES8_EEELi128ENS_6half_tEfNS_4arch4Sm80ELb0ELb0ELb1ELb1ELb1ELb1ELb1ELb0EEENS1_21CollectiveEpilogueFwdINS6_IJS8_S8_S9_EEENS6_IJNS7_ILi1EEESH_SH_EEESB_SD_Li128ELb1ELb1ELb0ELb0EEENS1_19SingleTileSchedulerILb1ELb0ELb1ELi128EEEEEEEEEvNT_6ParamsE --------------------------
	.section	.text._ZN7cutlass13device_kernelIN5flash19enable_sm80_to_sm89INS1_16FlashAttnFwdSm80INS1_25CollectiveMainloopFwdSm80ILi4ELi1ELb0EN4cute5tupleIJNS5_1CILi128EEENS7_ILi64EEES8_EEELi128ENS_6half_tEfNS_4arch4Sm80ELb0ELb0ELb1ELb1ELb1ELb1ELb1ELb0EEENS1_21CollectiveEpilogueFwdINS6_IJS8_S8_S9_EEENS6_IJNS7_ILi1EEESH_SH_EEESB_SD_Li128ELb1ELb1ELb0ELb0EEENS1_19SingleTileSchedulerILb1ELb0ELb1ELi128EEEEEEEEEvNT_6ParamsE,"ax",@progbits
	.align	128
.text._ZN7cutlass13device_kernelIN5flash19enable_sm80_to_sm89INS1_16FlashAttnFwdSm80INS1_25CollectiveMainloopFwdSm80ILi4ELi1ELb0EN4cute5tupleIJNS5_1CILi128EEENS7_ILi64EEES8_EEELi128ENS_6half_tEfNS_4arch4Sm80ELb0ELb0ELb1ELb1ELb1ELb1ELb1ELb0EEENS1_21CollectiveEpilogueFwdINS6_IJS8_S8_S9_EEENS6_IJNS7_ILi1EEESH_SH_EEESB_SD_Li128ELb1ELb1ELb0ELb0EEENS1_19SingleTileSchedulerILb1ELb0ELb1ELi128EEEEEEEEEvNT_6ParamsE:
        .type           _ZN7cutlass13device_kernelIN5flash19enable_sm80_to_sm89INS1_16FlashAttnFwdSm80INS1_25CollectiveMainloopFwdSm80ILi4ELi1ELb0EN4cute5tupleIJNS5_1CILi128EEENS7_ILi64EEES8_EEELi128ENS_6half_tEfNS_4arch4Sm80ELb0ELb0ELb1ELb1ELb1ELb1ELb1ELb0EEENS1_21CollectiveEpilogueFwdINS6_IJS8_S8_S9_EEENS6_IJNS7_ILi1EEESH_SH_EEESB_SD_Li128ELb1ELb1ELb0ELb0EEENS1_19SingleTileSchedulerILb1ELb0ELb1ELi128EEEEEEEEEvNT_6ParamsE,@function
        .size           _ZN7cutlass13device_kernelIN5flash19enable_sm80_to_sm89INS1_16FlashAttnFwdSm80INS1_25CollectiveMainloopFwdSm80ILi4ELi1ELb0EN4cute5tupleIJNS5_1CILi128EEENS7_ILi64EEES8_EEELi128ENS_6half_tEfNS_4arch4Sm80ELb0ELb0ELb1ELb1ELb1ELb1ELb1ELb0EEENS1_21CollectiveEpilogueFwdINS6_IJS8_S8_S9_EEENS6_IJNS7_ILi1EEESH_SH_EEESB_SD_Li128ELb1ELb1ELb0ELb0EEENS1_19SingleTileSchedulerILb1ELb0ELb1ELi128EEEEEEEEEvNT_6ParamsE,(.L_x_47 - _ZN7cutlass13device_kernelIN5flash19enable_sm80_to_sm89INS1_16FlashAttnFwdSm80INS1_25CollectiveMainloopFwdSm80ILi4ELi1ELb0EN4cute5tupleIJNS5_1CILi128EEENS7_ILi64EEES8_EEELi128ENS_6half_tEfNS_4arch4Sm80ELb0ELb0ELb1ELb1ELb1ELb1ELb1ELb0EEENS1_21CollectiveEpilogueFwdINS6_IJS8_S8_S9_EEENS6_IJNS7_ILi1EEESH_SH_EEESB_SD_Li128ELb1ELb1ELb0ELb0EEENS1_19SingleTileSchedulerILb1ELb0ELb1ELi128EEEEEEEEEvNT_6ParamsE)
        .other          _ZN7cutlass13device_kernelIN5flash19enable_sm80_to_sm89INS1_16FlashAttnFwdSm80INS1_25CollectiveMainloopFwdSm80ILi4ELi1ELb0EN4cute5tupleIJNS5_1CILi128EEENS7_ILi64EEES8_EEELi128ENS_6half_tEfNS_4arch4Sm80ELb0ELb0ELb1ELb1ELb1ELb1ELb1ELb0EEENS1_21CollectiveEpilogueFwdINS6_IJS8_S8_S9_EEENS6_IJNS7_ILi1EEESH_SH_EEESB_SD_Li128ELb1ELb1ELb0ELb0EEENS1_19SingleTileSchedulerILb1ELb0ELb1ELi128EEEEEEEEEvNT_6ParamsE,@"STO_CUDA_ENTRY STV_DEFAULT"
_ZN7cutlass13device_kernelIN5flash19enable_sm80_to_sm89INS1_16FlashAttnFwdSm80INS1_25CollectiveMainloopFwdSm80ILi4ELi1ELb0EN4cute5tupleIJNS5_1CILi128EEENS7_ILi64EEES8_EEELi128ENS_6half_tEfNS_4arch4Sm80ELb0ELb0ELb1ELb1ELb1ELb1ELb1ELb0EEENS1_21CollectiveEpilogueFwdINS6_IJS8_S8_S9_EEENS6_IJNS7_ILi1EEESH_SH_EEESB_SD_Li128ELb1ELb1ELb0ELb0EEENS1_19SingleTileSchedulerILb1ELb0ELb1ELi128EEEEEEEEEvNT_6ParamsE:
[----:B------:R-:W-:Y:S01]  /*0000*/  LDC R1, c[0x0][0x28] ;  /* 0x00000a00ff017b82 */ /* 0x000fe20000000800 */
[----:B------:R-:W-:Y:S05]  /*0010*/  EXIT ;  /* 0x000000000000794d */ /* 0x000fea0003800000 */
.L_x_11:
        /* <DEDUP_REMOVED lines=14> */
.L_x_47:


//--------------------- .text._ZN7cutlass13device_kernelIN5flash19enable_sm80_to_sm89INS1_16FlashAttnFwdSm80INS1_25CollectiveMainloopFwdSm80ILi4ELi1ELb0EN4cute5tupleIJNS5_1CILi128EEENS7_ILi48EEES8_EEELi128ENS_6half_tEfNS_4arch4Sm80ELb0ELb1ELb1ELb0ELb1ELb0ELb1ELb0EEENS1_21CollectiveEpilogueFwdINS6_IJS8_S8_S9_EEENS6_IJNS7_ILi1EEESH_SH_EEESB_SD_Li128ELb0ELb1ELb0ELb0EEENS1_19SingleTileSchedulerILb0ELb0ELb1ELi128EEEEEEEEEvNT_6ParamsE --------------------------
	.section	.text._ZN7cutlass13device_kernelIN5flash19enable_sm80_to_sm89INS1_16FlashAttnFwdSm80INS1_25CollectiveMainloopFwdSm80ILi4ELi1ELb0EN4cute5tupleIJNS5_1CILi128EEENS7_ILi48EEES8_EEELi128ENS_6half_tEfNS_4arch4Sm80ELb0ELb1ELb1ELb0ELb1ELb0ELb1ELb0EEENS1_21CollectiveEpilogueFwdINS6_IJS8_S8_S9_EEENS6_IJNS7_ILi1EEESH_SH_EEESB_SD_Li128ELb0ELb1ELb0ELb0EEENS1_19SingleTileSchedulerILb0ELb0ELb1ELi128EEEEEEEEEvNT_6ParamsE,"ax",@progbits
	.align	128
.text._ZN7cutlass13device_kernelIN5flash19enable_sm80_to_sm89INS1_16FlashAttnFwdSm80INS1_25CollectiveMainloopFwdSm80ILi4ELi1ELb0EN4cute5tupleIJNS5_1CILi128EEENS7_ILi48EEES8_EEELi128ENS_6half_tEfNS_4arch4Sm80ELb0ELb1ELb1ELb0ELb1ELb0ELb1ELb0EEENS1_21CollectiveEpilogueFwdINS6_IJS8_S8_S9_EEENS6_IJNS7_ILi1EEESH_SH_EEESB_SD_Li128ELb0ELb1ELb0ELb0EEENS1_19SingleTileSchedulerILb0ELb0ELb1ELi128EEEEEEEEEvNT_6ParamsE:
        .type           _ZN7cutlass13device_kernelIN5flash19enable_sm80_to_sm89INS1_16FlashAttnFwdSm80INS1_25CollectiveMainloopFwdSm80ILi4ELi1ELb0EN4cute5tupleIJNS5_1CILi128EEENS7_ILi48EEES8_EEELi128ENS_6half_tEfNS_4arch4Sm80ELb0ELb1ELb1ELb0ELb1ELb0ELb1ELb0EEENS1_21CollectiveEpilogueFwdINS6_IJS8_S8_S9_EEENS6_IJNS7_ILi1EEESH_SH_EEESB_SD_Li128ELb0ELb1ELb0ELb0EEENS1_19SingleTileSchedulerILb0ELb0ELb1ELi128EEEEEEEEEvNT_6ParamsE,@function
        .size           _ZN7cutlass13device_kernelIN5flash19enable_sm80_to_sm89INS1_16FlashAttnFwdSm80INS1_25CollectiveMainloopFwdSm80ILi4ELi1ELb0EN4cute5tupleIJNS5_1CILi128EEENS7_ILi48EEES8_EEELi128ENS_6half_tEfNS_4arch4Sm80ELb0ELb1ELb1ELb0ELb1ELb0ELb1ELb0EEENS1_21CollectiveEpilogueFwdINS6_IJS8_S8_S9_EEENS6_IJNS7_ILi1EEESH_SH_EEESB_SD_Li128ELb0ELb1ELb0ELb0EEENS1_19SingleTileSchedulerILb0ELb0ELb1ELi128EEEEEEEEEvNT_6ParamsE,(.L_x_48 - _ZN7cutlass13device_kernelIN5flash19enable_sm80_to_sm89INS1_16FlashAttnFwdSm80INS1_25CollectiveMainloopFwdSm80ILi4ELi1ELb0EN4cute5tupleIJNS5_1CILi128EEENS7_ILi48EEES8_EEELi128ENS_6half_tEfNS_4arch4Sm80ELb0ELb1ELb1ELb0ELb1ELb0ELb1ELb0EEENS1_21CollectiveEpilogueFwdINS6_IJS8_S8_S9_EEENS6_IJNS7_ILi1EEESH_SH_EEESB_SD_Li128ELb0ELb1ELb0ELb0EEENS1_19SingleTileSchedulerILb0ELb0ELb1ELi128EEEEEEEEEvNT_6ParamsE)
        .other          _ZN7cutlass13device_kernelIN5flash19enable_sm80_to_sm89INS1_16FlashAttnFwdSm80INS1_25CollectiveMainloopFwdSm80ILi4ELi1ELb0EN4cute5tupleIJNS5_1CILi128EEENS7_ILi48EEES8_EEELi128ENS_6half_tEfNS_4arch4Sm80ELb0ELb1ELb1ELb0ELb1ELb0ELb1ELb0EEENS1_21CollectiveEpilogueFwdINS6_IJS8_S8_S9_EEENS6_IJNS7_ILi1EEESH_SH_EEESB_SD_Li128ELb0ELb1ELb0ELb0EEENS1_19SingleTileSchedulerILb0ELb0ELb1ELi128EEEEEEEEEvNT_6ParamsE,@"STO_CUDA_ENTRY STV_DEFAULT"
_ZN7cutlass13device_kernelIN5flash19enable_sm80_to_sm89INS1_16FlashAttnFwdSm80INS1_25CollectiveMainloopFwdSm80ILi4ELi1ELb0EN4cute5tupleIJNS5_1CILi128EEENS7_ILi48EEES8_EEELi128ENS_6half_tEfNS_4arch4Sm80ELb0ELb1ELb1ELb0ELb1ELb0ELb1ELb0EEENS1_21CollectiveEpilogueFwdINS6_IJS8_S8_S9_EEENS6_IJNS7_ILi1EEESH_SH_EEESB_SD_Li128ELb0ELb1ELb0ELb0EEENS1_19SingleTileSchedulerILb0ELb0ELb1ELi128EEEEEEEEEvNT_6ParamsE:
[----:B------:R-:W-:Y:S01]  /*0000*/  LDC R1, c[0x0][0x28] ;  /* 0x00000a00ff017b82 */ /* 0x000fe20000000800 */
[----:B------:R-:W-:Y:S05]  /*0010*/  EXIT ;  /* 0x000000000000794d */ /* 0x000fea0003800000 */
.L_x_12:
        /* <DEDUP_REMOVED lines=14> */
.L_x_48:


//--------------------- .text._ZN7cutlass13device_kernelIN5flash19enable_sm80_to_sm89INS1_16FlashAttnFwdSm80INS1_25CollectiveMainloopFwdSm80ILi4ELi1ELb0EN4cute5tupleIJNS5_1CILi128EEENS7_ILi48EEES8_EEELi128ENS_6half_tEfNS_4arch4Sm80ELb0ELb1ELb1ELb1ELb1ELb0ELb1ELb0EEENS1_21CollectiveEpilogueFwdINS6_IJS8_S8_S9_EEENS6_IJNS7_ILi1EEESH_SH_EEESB_SD_Li128ELb1ELb1ELb0ELb0EEENS1_19SingleTileSchedulerILb1ELb0ELb1ELi128EEEEEEEEEvNT_6ParamsE --------------------------
	.section	.text._ZN7cutlass13device_kernelIN5flash19enable_sm80_to_sm89INS1_16FlashAttnFwdSm80INS1_25CollectiveMainloopFwdSm80ILi4ELi1ELb0EN4cute5tupleIJNS5_1CILi128EEENS7_ILi48EEES8_EEELi128ENS_6half_tEfNS_4arch4Sm80ELb0ELb1ELb1ELb1ELb1ELb0ELb1ELb0EEENS1_21CollectiveEpilogueFwdINS6_IJS8_S8_S9_EEENS6_IJNS7_ILi1EEESH_SH_EEESB_SD_Li128ELb1ELb1ELb0ELb0EEENS1_19SingleTileSchedulerILb1ELb0ELb1ELi128EEEEEEEEEvNT_6ParamsE,"ax",@progbits
	.align	128
.text._ZN7cutlass13device_kernelIN5flash19enable_sm80_to_sm89INS1_16FlashAttnFwdSm80INS1_25CollectiveMainloopFwdSm80ILi4ELi1ELb0EN4cute5tupleIJNS5_1CILi128EEENS7_ILi48EEES8_EEELi128ENS_6half_tEfNS_4arch4Sm80ELb0ELb1ELb1ELb1ELb1ELb0ELb1ELb0EEENS1_21CollectiveEpilogueFwdINS6_IJS8_S8_S9_EEENS6_IJNS7_ILi1EEESH_SH_EEESB_SD_Li128ELb1ELb1ELb0ELb0EEENS1_19SingleTileSchedulerILb1ELb0ELb1ELi128EEEEEEEEEvNT_6ParamsE:
        .type           _ZN7cutlass13device_kernelIN5flash19enable_sm80_to_sm89INS1_16FlashAttnFwdSm80INS1_25CollectiveMainloopFwdSm80ILi4ELi1ELb0EN4cute5tupleIJNS5_1CILi128EEENS7_ILi48EEES8_EEELi128ENS_6half_tEfNS_4arch4Sm80ELb0ELb1ELb1ELb1ELb1ELb0ELb1ELb0EEENS1_21CollectiveEpilogueFwdINS6_IJS8_S8_S9_EEENS6_IJNS7_ILi1EEESH_SH_EEESB_SD_Li128ELb1ELb1ELb0ELb0EEENS1_19SingleTileSchedulerILb1ELb0ELb1ELi128EEEEEEEEEvNT_6ParamsE,@function
        .size           _ZN7cutlass13device_kernelIN5flash19enable_sm80_to_sm89INS1_16FlashAttnFwdSm80INS1_25CollectiveMainloopFwdSm80ILi4ELi1ELb0EN4cute5tupleIJNS5_1CILi128EEENS7_ILi48EEES8_EEELi128ENS_6half_tEfNS_4arch4Sm80ELb0ELb1ELb1ELb1ELb1ELb0ELb1ELb0EEENS1_21CollectiveEpilogueFwdINS6_IJS8_S8_S9_EEENS6_IJNS7_ILi1EEESH_SH_EEESB_SD_Li128ELb1ELb1ELb0ELb0EEENS1_19SingleTileSchedulerILb1ELb0ELb1ELi128EEEEEEEEEvNT_6ParamsE,(.L_x_49 - _ZN7cutlass13device_kernelIN5flash19enable_sm80_to_sm89INS1_16FlashAttnFwdSm80INS1_25CollectiveMainloopFwdSm80ILi4ELi1ELb0EN4cute5tupleIJNS5_1CILi128EEENS7_ILi48EEES8_EEELi128ENS_6half_tEfNS_4arch4Sm80ELb0ELb1ELb1ELb1ELb1ELb0ELb1ELb0EEENS1_21CollectiveEpilogueFwdINS6_IJS8_S8_S9_EEENS6_IJNS7_ILi1EEESH_SH_EEESB_SD_Li128ELb1ELb1ELb0ELb0EEENS1_19SingleTileSchedulerILb1ELb0ELb1ELi128EEEEEEEEEvNT_6ParamsE)
        .other          _ZN7cutlass13device_kernelIN5flash19enable_sm80_to_sm89INS1_16FlashAttnFwdSm80INS1_25CollectiveMainloopFwdSm80ILi4ELi1ELb0EN4cute5tupleIJNS5_1CILi128EEENS7_ILi48EEES8_EEELi128ENS_6half_tEfNS_4arch4Sm80ELb0ELb1ELb1ELb1ELb1ELb0ELb1ELb0EEENS1_21CollectiveEpilogueFwdINS6_IJS8_S8_S9_EEENS6_IJNS7_ILi1EEESH_SH_EEESB_SD_Li128ELb1ELb1ELb0ELb0EEENS1_19SingleTileSchedulerILb1ELb0ELb1ELi128EEEEEEEEEvNT_6ParamsE,@"STO_CUDA_ENTRY STV_DEFAULT"
_ZN7cutlass13device_kernelIN5flash19enable_sm80_to_sm89INS1_16FlashAttnFwdSm80INS1_25CollectiveMainloopFwdSm80ILi4ELi1ELb0EN4cute5tupleIJNS5_1CILi128EEENS7_ILi48EEES8_EEELi128ENS_6half_tEfNS_4arch4Sm80ELb0ELb1ELb1ELb1ELb1ELb0ELb1ELb0EEENS1_21CollectiveEpilogueFwdINS6_IJS8_S8_S9_EEENS6_IJNS7_ILi1EEESH_SH_EEESB_SD_Li128ELb1ELb1ELb0ELb0EEENS1_19SingleTileSchedulerILb1ELb0ELb1ELi128EEEEEEEEEvNT_6ParamsE:
[----:B------:R-:W-:Y:S01]  /*0000*/  LDC R1, c[0x0][0x28] ;  /* 0x00000a00ff017b82 */ /* 0x000fe20000000800 */
[----:B------:R-:W-:Y:S05]  /*0010*/  EXIT ;  /* 0x000000000000794d */ /* 0x000fea0003800000 */
.L_x_13:
        /* <DEDUP_REMOVED lines=14> */
.L_x_49:


//--------------------- .text._ZN7cutlass13device_kernelIN5flash19enable_sm80_to_sm89INS1_16FlashAttnFwdSm80INS1_25CollectiveMainloopFwdSm80ILi4ELi1ELb0EN4cute5tupleIJNS5_1CILi128EEENS7_ILi48EEES8_EEELi128ENS_6half_tEfNS_4arch4Sm80ELb0ELb1ELb1ELb1ELb1ELb1ELb1ELb0EEENS1_21CollectiveEpilogueFwdINS6_IJS8_S8_S9_EEENS6_IJNS7_ILi1EEESH_SH_EEESB_SD_Li128ELb1ELb1ELb0ELb0EEENS1_19SingleTileSchedulerILb1ELb0ELb1ELi128EEEEEEEEEvNT_6ParamsE --------------------------
	.section	.text._ZN7cutlass13device_kernelIN5flash19enable_sm80_to_sm89INS1_16FlashAttnFwdSm80INS1_25CollectiveMainloopFwdSm80ILi4ELi1ELb0EN4cute5tupleIJNS5_1CILi128EEENS7_ILi48EEES8_EEELi128ENS_6half_tEfNS_4arch4Sm80ELb0ELb1ELb1ELb1ELb1ELb1ELb1ELb0EEENS1_21CollectiveEpilogueFwdINS6_IJS8_S8_S9_EEENS6_IJNS7_ILi1EEESH_SH_EEESB_SD_Li128ELb1ELb1ELb0ELb0EEENS1_19SingleTileSchedulerILb1ELb0ELb1ELi128EEEEEEEEEvNT_6ParamsE,"ax",@progbits
	.align	128
.text._ZN7cutlass13device_kernelIN5flash19enable_sm80_to_sm89INS1_16FlashAttnFwdSm80INS1_25CollectiveMainloopFwdSm80ILi4ELi1ELb0EN4cute5tupleIJNS5_1CILi128EEENS7_ILi48EEES8_EEELi128ENS_6half_tEfNS_4arch4Sm80ELb0ELb1ELb1ELb1ELb1ELb1ELb1ELb0EEENS1_21CollectiveEpilogueFwdINS6_IJS8_S8_S9_EEENS6_IJNS7_ILi1EEESH_SH_EEESB_SD_Li128ELb1ELb1ELb0ELb0EEENS1_19SingleTileSchedulerILb1ELb0ELb1ELi128EEEEEEEEEvNT_6ParamsE:
        .type           _ZN7cutlass13device_kernelIN5flash19enable_sm80_to_sm89INS1_16FlashAttnFwdSm80INS1_25CollectiveMainloopFwdSm80ILi4ELi1ELb0EN4cute5tupleIJNS5_1CILi128EEENS7_ILi48EEES8_EEELi128ENS_6half_tEfNS_4arch4Sm80ELb0ELb1ELb1ELb1ELb1ELb1ELb1ELb0EEENS1_21CollectiveEpilogueFwdINS6_IJS8_S8_S9_EEENS6_IJNS7_ILi1EEESH_SH_EEESB_SD_Li128ELb1ELb1ELb0ELb0EEENS1_19SingleTileSchedulerILb1ELb0ELb1ELi128EEEEEEEEEvNT_6ParamsE,@function
        .size           _ZN7cutlass13device_kernelIN5flash19enable_sm80_to_sm89INS1_16FlashAttnFwdSm80INS1_25CollectiveMainloopFwdSm80ILi4ELi1ELb0EN4cute5tupleIJNS5_1CILi128EEENS7_ILi48EEES8_EEELi128ENS_6half_tEfNS_4arch4Sm80ELb0ELb1ELb1ELb1ELb1ELb1ELb1ELb0EEENS1_21CollectiveEpilogueFwdINS6_IJS8_S8_S9_EEENS6_IJNS7_ILi1EEESH_SH_EEESB_SD_Li128ELb1ELb1ELb0ELb0EEENS1_19SingleTileSchedulerILb1ELb0ELb1ELi128EEEEEEEEEvNT_6ParamsE,(.L_x_50 - _ZN7cutlass13device_kernelIN5flash19enable_sm80_to_sm89INS1_16FlashAttnFwdSm80INS1_25CollectiveMainloopFwdSm80ILi4ELi1ELb0EN4cute5tupleIJNS5_1CILi128EEENS7_ILi48EEES8_EEELi128ENS_6half_tEfNS_4arch4Sm80ELb0ELb1ELb1ELb1ELb1ELb1ELb1ELb0EEENS1_21CollectiveEpilogueFwdINS6_IJS8_S8_S9_EEENS6_IJNS7_ILi1EEESH_SH_EEESB_SD_Li128ELb1ELb1ELb0ELb0EEENS1_19SingleTileSchedulerILb1ELb0ELb1ELi128EEEEEEEEEvNT_6ParamsE)
        .other          _ZN7cutlass13device_kernelIN5flash19enable_sm80_to_sm89INS1_16FlashAttnFwdSm80INS1_25CollectiveMainloopFwdSm80ILi4ELi1ELb0EN4cute5tupleIJNS5_1CILi128EEENS7_ILi48EEES8_EEELi128ENS_6half_tEfNS_4arch4Sm80ELb0ELb1ELb1ELb1ELb1ELb1ELb1ELb0EEENS1_21CollectiveEpilogueFwdINS6_IJS8_S8_S9_EEENS6_IJNS7_ILi1EEESH_SH_EEESB_SD_Li128ELb1ELb1ELb0ELb0EEENS1_19SingleTileSchedulerILb1ELb0ELb1ELi128EEEEEEEEEvNT_6ParamsE,@"STO_CUDA_ENTRY STV_DEFAULT"
_ZN7cutlass13device_kernelIN5flash19enable_sm80_to_sm89INS1_16FlashAttnFwdSm80INS1_25CollectiveMainloopFwdSm80ILi4ELi1ELb0EN4cute5tupleIJNS5_1CILi128EEENS7_ILi48EEES8_EEELi128ENS_6half_tEfNS_4arch4Sm80ELb0ELb1ELb1ELb1ELb1ELb1ELb1ELb0EEENS1_21CollectiveEpilogueFwdINS6_IJS8_S8_S9_EEENS6_IJNS7_ILi1EEESH_SH_EEESB_SD_Li128ELb1ELb1ELb0ELb0EEENS1_19SingleTileSchedulerILb1ELb0ELb1ELi128EEEEEEEEEvNT_6ParamsE:
[----:B------:R-:W-:Y:S01]  /*0000*/  LDC R1, c[0x0][0x28] ;  /* 0x00000a00ff017b82 */ /* 0x000fe20000000800 */
[----:B------:R-:W-:Y:S05]  /*0010*/  EXIT ;  /* 0x000000000000794d */ /* 0x000fea0003800000 */
.L_x_14:
        /* <DEDUP_REMOVED lines=14> */
.L_x_50:


//--------------------- .text._ZN7cutlass13device_kernelIN5flash19enable_sm80_to_sm89INS1_16FlashAttnFwdSm80INS1_25CollectiveMainloopFwdSm80ILi4ELi1ELb0EN4cute5tupleIJNS5_1CILi128EEENS7_ILi64EEES8_EEELi128ENS_6half_tEfNS_4arch4Sm80ELb1ELb0ELb1ELb0ELb1ELb0ELb1ELb0EEENS1_21CollectiveEpilogueFwdINS6_IJS8_S8_S9_EEENS6_IJNS7_ILi1EEESH_SH_EEESB_SD_Li128ELb0ELb1ELb0ELb0EEENS1_30DynamicPersistentTileSchedulerILi128ELi128ELb0ELb1ELb0EEEEEEEEEvNT_6ParamsE --------------------------
	.section	.text._ZN7cutlass13device_kernelIN5flash19enable_sm80_to_sm89INS1_16FlashAttnFwdSm80INS1_25CollectiveMainloopFwdSm80ILi4ELi1ELb0EN4cute5tupleIJNS5_1CILi128EEENS7_ILi64EEES8_EEELi128ENS_6half_tEfNS_4arch4Sm80ELb1ELb0ELb1ELb0ELb1ELb0ELb1ELb0EEENS1_21CollectiveEpilogueFwdINS6_IJS8_S8_S9_EEENS6_IJNS7_ILi1EEESH_SH_EEESB_SD_Li128ELb0ELb1ELb0ELb0EEENS1_30DynamicPersistentTileSchedulerILi128ELi128ELb0ELb1ELb0EEEEEEEEEvNT_6ParamsE,"ax",@progbits
	.align	128
.text._ZN7cutlass13device_kernelIN5flash19enable_sm80_to_sm89INS1_16FlashAttnFwdSm80INS1_25CollectiveMainloopFwdSm80ILi4ELi1ELb0EN4cute5tupleIJNS5_1CILi128EEENS7_ILi64EEES8_EEELi128ENS_6half_tEfNS_4arch4Sm80ELb1ELb0ELb1ELb0ELb1ELb0ELb1ELb0EEENS1_21CollectiveEpilogueFwdINS6_IJS8_S8_S9_EEENS6_IJNS7_ILi1EEESH_SH_EEESB_SD_Li128ELb0ELb1ELb0ELb0EEENS1_30DynamicPersistentTileSchedulerILi128ELi128ELb0ELb1ELb0EEEEEEEEEvNT_6ParamsE:
        .type           _ZN7cutlass13device_kernelIN5flash19enable_sm80_to_sm89INS1_16FlashAttnFwdSm80INS1_25CollectiveMainloopFwdSm80ILi4ELi1ELb0EN4cute5tupleIJNS5_1CILi128EEENS7_ILi64EEES8_EEELi128ENS_6half_tEfNS_4arch4Sm80ELb1ELb0ELb1ELb0ELb1ELb0ELb1ELb0EEENS1_21CollectiveEpilogueFwdINS6_IJS8_S8_S9_EEENS6_IJNS7_ILi1EEESH_SH_EEESB_SD_Li128ELb0ELb1ELb0ELb0EEENS1_30DynamicPersistentTileSchedulerILi128ELi128ELb0ELb1ELb0EEEEEEEEEvNT_6ParamsE,@function
        .size           _ZN7cutlass13device_kernelIN5flash19enable_sm80_to_sm89INS1_16FlashAttnFwdSm80INS1_25CollectiveMainloopFwdSm80ILi4ELi1ELb0EN4cute5tupleIJNS5_1CILi128EEENS7_ILi64EEES8_EEELi128ENS_6half_tEfNS_4arch4Sm80ELb1ELb0ELb1ELb0ELb1ELb0ELb1ELb0EEENS1_21CollectiveEpilogueFwdINS6_IJS8_S8_S9_EEENS6_IJNS7_ILi1EEESH_SH_EEESB_SD_Li128ELb0ELb1ELb0ELb0EEENS1_30DynamicPersistentTileSchedulerILi128ELi128ELb0ELb1ELb0EEEEEEEEEvNT_6ParamsE,(.L_x_51 - _ZN7cutlass13device_kernelIN5flash19enable_sm80_to_sm89INS1_16FlashAttnFwdSm80INS1_25CollectiveMainloopFwdSm80ILi4ELi1ELb0EN4cute5tupleIJNS5_1CILi128EEENS7_ILi64EEES8_EEELi128ENS_6half_tEfNS_4arch4Sm80ELb1ELb0ELb1ELb0ELb1ELb0ELb1ELb0EEENS1_21CollectiveEpilogueFwdINS6_IJS8_S8_S9_EEENS6_IJNS7_ILi1EEESH_SH_EEESB_SD_Li128ELb0ELb1ELb0ELb0EEENS1_30DynamicPersistentTileSchedulerILi128ELi128ELb0ELb1ELb0EEEEEEEEEvNT_6ParamsE)
        .other          _ZN7cutlass13device_kernelIN5flash19enable_sm80_to_sm89INS1_16FlashAttnFwdSm80INS1_25CollectiveMainloopFwdSm80ILi4ELi1ELb0EN4cute5tupleIJNS5_1CILi128EEENS7_ILi64EEES8_EEELi128ENS_6half_tEfNS_4arch4Sm80ELb1ELb0ELb1ELb0ELb1ELb0ELb1ELb0EEENS1_21CollectiveEpilogueFwdINS6_IJS8_S8_S9_EEENS6_IJNS7_ILi1EEESH_SH_EEESB_SD_Li128ELb0ELb1ELb0ELb0EEENS1_30DynamicPersistentTileSchedulerILi128ELi128ELb0ELb1ELb0EEEEEEEEEvNT_6ParamsE,@"STO_CUDA_ENTRY STV_DEFAULT"
_ZN7cutlass13device_kernelIN5flash19enable_sm80_to_sm89INS1_16FlashAttnFwdSm80INS1_25CollectiveMainloopFwdSm80ILi4ELi1ELb0EN4cute5tupleIJNS5_1CILi128EEENS7_ILi64EEES8_EEELi128ENS_6half_tEfNS_4arch4Sm80ELb1ELb0ELb1ELb0ELb1ELb0ELb1ELb0EEENS1_21CollectiveEpilogueFwdINS6_IJS8_S8_S9_EEENS6_IJNS7_ILi1EEESH_SH_EEESB_SD_Li128ELb0ELb1ELb0ELb0EEENS1_30DynamicPersistentTileSchedulerILi128ELi128ELb0ELb1ELb0EEEEEEEEEvNT_6ParamsE:
[----:B------:R-:W-:Y:S01]  /*0000*/  LDC R1, c[0x0][0x28] ;  /* 0x00000a00ff017b82 */ /* 0x000fe20000000800 */
[----:B------:R-:W-:Y:S05]  /*0010*/  EXIT ;  /* 0x000000000000794d */ /* 0x000fea0003800000 */
.L_x_15:
        /* <DEDUP_REMOVED lines=14> */
.L_x_51:


//--------------------- .text._ZN7cutlass13device_kernelIN5flash19enable_sm80_to_sm89INS1_16FlashAttnFwdSm80INS1_25CollectiveMainloopFwdSm80ILi4ELi1ELb0EN4cute5tupleIJNS5_1CILi128EEENS7_ILi64EEES8_EEELi128ENS_6half_tEfNS_4arch4Sm80ELb1ELb0ELb1ELb1ELb1ELb0ELb1ELb0EEENS1_21CollectiveEpilogueFwdINS6_IJS8_S8_S9_EEENS6_IJNS7_ILi1EEESH_SH_EEESB_SD_Li128ELb1ELb1ELb0ELb0EEENS1_19SingleTileSchedulerILb1ELb0ELb1ELi128EEEEEEEEEvNT_6ParamsE --------------------------
	.section	.text._ZN7cutlass13device_kernelIN5flash19enable_sm80_to_sm89INS1_16FlashAttnFwdSm80INS1_25CollectiveMainloopFwdSm80ILi4ELi1ELb0EN4cute5tupleIJNS5_1CILi128EEENS7_ILi64EEES8_EEELi128ENS_6half_tEfNS_4arch4Sm80ELb1ELb0ELb1ELb1ELb1ELb0ELb1ELb0EEENS1_21CollectiveEpilogueFwdINS6_IJS8_S8_S9_EEENS6_IJNS7_ILi1EEESH_SH_EEESB_SD_Li128ELb1ELb1ELb0ELb0EEENS1_19SingleTileSchedulerILb1ELb0ELb1ELi128EEEEEEEEEvNT_6ParamsE,"ax",@progbits
	.align	128
.text._ZN7cutlass13device_kernelIN5flash19enable_sm80_to_sm89INS1_16FlashAttnFwdSm80INS1_25CollectiveMainloopFwdSm80ILi4ELi1ELb0EN4cute5tupleIJNS5_1CILi128EEENS7_ILi64EEES8_EEELi128ENS_6half_tEfNS_4arch4Sm80ELb1ELb0ELb1ELb1ELb1ELb0ELb1ELb0EEENS1_21CollectiveEpilogueFwdINS6_IJS8_S8_S9_EEENS6_IJNS7_ILi1EEESH_SH_EEESB_SD_Li128ELb1ELb1ELb0ELb0EEENS1_19SingleTileSchedulerILb1ELb0ELb1ELi128EEEEEEEEEvNT_6ParamsE:
        .type           _ZN7cutlass13device_kernelIN5flash19enable_sm80_to_sm89INS1_16FlashAttnFwdSm80INS1_25CollectiveMainloopFwdSm80ILi4ELi1ELb0EN4cute5tupleIJNS5_1CILi128EEENS7_ILi64EEES8_EEELi128ENS_6half_tEfNS_4arch4Sm80ELb1ELb0ELb1ELb1ELb1ELb0ELb1ELb0EEENS1_21CollectiveEpilogueFwdINS6_IJS8_S8_S9_EEENS6_IJNS7_ILi1EEESH_SH_EEESB_SD_Li128ELb1ELb1ELb0ELb0EEENS1_19SingleTileSchedulerILb1ELb0ELb1ELi128EEEEEEEEEvNT_6ParamsE,@function
        .size           _ZN7cutlass13device_kernelIN5flash19enable_sm80_to_sm89INS1_16FlashAttnFwdSm80INS1_25CollectiveMainloopFwdSm80ILi4ELi1ELb0EN4cute5tupleIJNS5_1CILi128EEENS7_ILi64EEES8_EEELi128ENS_6half_tEfNS_4arch4Sm80ELb1ELb0ELb1ELb1ELb1ELb0ELb1ELb0EEENS1_21CollectiveEpilogueFwdINS6_IJS8_S8_S9_EEENS6_IJNS7_ILi1EEESH_SH_EEESB_SD_Li128ELb1ELb1ELb0ELb0EEENS1_19SingleTileSchedulerILb1ELb0ELb1ELi128EEEEEEEEEvNT_6ParamsE,(.L_x_52 - _ZN7cutlass13device_kernelIN5flash19enable_sm80_to_sm89INS1_16FlashAttnFwdSm80INS1_25CollectiveMainloopFwdSm80ILi4ELi1ELb0EN4cute5tupleIJNS5_1CILi128EEENS7_ILi64EEES8_EEELi128ENS_6half_tEfNS_4arch4Sm80ELb1ELb0ELb1ELb1ELb1ELb0ELb1ELb0EEENS1_21CollectiveEpilogueFwdINS6_IJS8_S8_S9_EEENS6_IJNS7_ILi1EEESH_SH_EEESB_SD_Li128ELb1ELb1ELb0ELb0EEENS1_19SingleTileSchedulerILb1ELb0ELb1ELi128EEEEEEEEEvNT_6ParamsE)
        .other          _ZN7cutlass13device_kernelIN5flash19enable_sm80_to_sm89INS1_16FlashAttnFwdSm80INS1_25CollectiveMainloopFwdSm80ILi4ELi1ELb0EN4cute5tupleIJNS5_1CILi128EEENS7_ILi64EEES8_EEELi128ENS_6half_tEfNS_4arch4Sm80ELb1ELb0ELb1ELb1ELb1ELb0ELb1ELb0EEENS1_21CollectiveEpilogueFwdINS6_IJS8_S8_S9_EEENS6_IJNS7_ILi1EEESH_SH_EEESB_SD_Li128ELb1ELb1ELb0ELb0EEENS1_19SingleTileSchedulerILb1ELb0ELb1ELi128EEEEEEEEEvNT_6ParamsE,@"STO_CUDA_ENTRY STV_DEFAULT"
_ZN7cutlass13device_kernelIN5flash19enable_sm80_to_sm89INS1_16FlashAttnFwdSm80INS1_25CollectiveMainloopFwdSm80ILi4ELi1ELb0EN4cute5tupleIJNS5_1CILi128EEENS7_ILi64EEES8_EEELi128ENS_6half_tEfNS_4arch4Sm80ELb1ELb0ELb1ELb1ELb1ELb0ELb1ELb0EEENS1_21CollectiveEpilogueFwdINS6_IJS8_S8_S9_EEENS6_IJNS7_ILi1EEESH_SH_EEESB_SD_Li128ELb1ELb1ELb0ELb0EEENS1_19SingleTileSchedulerILb1ELb0ELb1ELi128EEEEEEEEEvNT_6ParamsE:
[----:B------:R-:W-:Y:S01]  /*0000*/  LDC R1, c[0x0][0x28] ;  /* 0x00000a00ff017b82 */ /* 0x000fe20000000800 */
[----:B------:R-:W-:Y:S05]  /*0010*/  EXIT ;  /* 0x000000000000794d */ /* 0x000fea0003800000 */
.L_x_16:
        /* <DEDUP_REMOVED lines=14> */
.L_x_52:


//--------------------- .text._ZN7cutlass13device_kernelIN5flash19enable_sm80_to_sm89INS1_16FlashAttnFwdSm80INS1_25CollectiveMainloopFwdSm80ILi4ELi1ELb0EN4cute5tupleIJNS5_1CILi128EEENS7_ILi64EEES8_EEELi128ENS_6half_tEfNS_4arch4Sm80ELb1ELb0ELb1ELb1ELb1ELb1ELb1ELb0EEENS1_21CollectiveEpilogueFwdINS6_IJS8_S8_S9_EEENS6_IJNS7_ILi1EEESH_SH_EEESB_SD_Li128ELb1ELb1ELb0ELb0EEENS1_19SingleTileSchedulerILb1ELb0ELb1ELi128EEEEEEEEEvNT_6ParamsE --------------------------
	.section	.text._ZN7cutlass13device_kernelIN5flash19enable_sm80_to_sm89INS1_16FlashAttnFwdSm80INS1_25CollectiveMainloopFwdSm80ILi4ELi1ELb0EN4cute5tupleIJNS5_1CILi128EEENS7_ILi64EEES8_EEELi128ENS_6half_tEfNS_4arch4Sm80ELb1ELb0ELb1ELb1ELb1ELb1ELb1ELb0EEENS1_21CollectiveEpilogueFwdINS6_IJS8_S8_S9_EEENS6_IJNS7_ILi1EEESH_SH_EEESB_SD_Li128ELb1ELb1ELb0ELb0EEENS1_19SingleTileSchedulerILb1ELb0ELb1ELi128EEEEEEEEEvNT_6ParamsE,"ax",@progbits
	.align	128
.text._ZN7cutlass13device_kernelIN5flash19enable_sm80_to_sm89INS1_16FlashAttnFwdSm80INS1_25CollectiveMainloopFwdSm80ILi4ELi1ELb0EN4cute5tupleIJNS5_1CILi128EEENS7_ILi64EEES8_EEELi128ENS_6half_tEfNS_4arch4Sm80ELb1ELb0ELb1ELb1ELb1ELb1ELb1ELb0EEENS1_21CollectiveEpilogueFwdINS6_IJS8_S8_S9_EEENS6_IJNS7_ILi1EEESH_SH_EEESB_SD_Li128ELb1ELb1ELb0ELb0EEENS1_19SingleTileSchedulerILb1ELb0ELb1ELi128EEEEEEEEEvNT_6ParamsE:
        .type           _ZN7cutlass13device_kernelIN5flash19enable_sm80_to_sm89INS1_16FlashAttnFwdSm80INS1_25CollectiveMainloopFwdSm80ILi4ELi1ELb0EN4cute5tupleIJNS5_1CILi128EEENS7_ILi64EEES8_EEELi128ENS_6half_tEfNS_4arch4Sm80ELb1ELb0ELb1ELb1ELb1ELb1ELb1ELb0EEENS1_21CollectiveEpilogueFwdINS6_IJS8_S8_S9_EEENS6_IJNS7_ILi1EEESH_SH_EEESB_SD_Li128ELb1ELb1ELb0ELb0EEENS1_19SingleTileSchedulerILb1ELb0ELb1ELi128EEEEEEEEEvNT_6ParamsE,@function
        .size           _ZN7cutlass13device_kernelIN5flash19enable_sm80_to_sm89INS1_16FlashAttnFwdSm80INS1_25CollectiveMainloopFwdSm80ILi4ELi1ELb0EN4cute5tupleIJNS5_1CILi128EEENS7_ILi64EEES8_EEELi128ENS_6half_tEfNS_4arch4Sm80ELb1ELb0ELb1ELb1ELb1ELb1ELb1ELb0EEENS1_21CollectiveEpilogueFwdINS6_IJS8_S8_S9_EEENS6_IJNS7_ILi1EEESH_SH_EEESB_SD_Li128ELb1ELb1ELb0ELb0EEENS1_19SingleTileSchedulerILb1ELb0ELb1ELi128EEEEEEEEEvNT_6ParamsE,(.L_x_53 - _ZN7cutlass13device_kernelIN5flash19enable_sm80_to_sm89INS1_16FlashAttnFwdSm80INS1_25CollectiveMainloopFwdSm80ILi4ELi1ELb0EN4cute5tupleIJNS5_1CILi128EEENS7_ILi64EEES8_EEELi128ENS_6half_tEfNS_4arch4Sm80ELb1ELb0ELb1ELb1ELb1ELb1ELb1ELb0EEENS1_21CollectiveEpilogueFwdINS6_IJS8_S8_S9_EEENS6_IJNS7_ILi1EEESH_SH_EEESB_SD_Li128ELb1ELb1ELb0ELb0EEENS1_19SingleTileSchedulerILb1ELb0ELb1ELi128EEEEEEEEEvNT_6ParamsE)
        .other          _ZN7cutlass13device_kernelIN5flash19enable_sm80_to_sm89INS1_16FlashAttnFwdSm80INS1_25CollectiveMainloopFwdSm80ILi4ELi1ELb0EN4cute5tupleIJNS5_1CILi128EEENS7_ILi64EEES8_EEELi128ENS_6half_tEfNS_4arch4Sm80ELb1ELb0ELb1ELb1ELb1ELb1ELb1ELb0EEENS1_21CollectiveEpilogueFwdINS6_IJS8_S8_S9_EEENS6_IJNS7_ILi1EEESH_SH_EEESB_SD_Li128ELb1ELb1ELb0ELb0EEENS1_19SingleTileSchedulerILb1ELb0ELb1ELi128EEEEEEEEEvNT_6ParamsE,@"STO_CUDA_ENTRY STV_DEFAULT"
_ZN7cutlass13device_kernelIN5flash19enable_sm80_to_sm89INS1_16FlashAttnFwdSm80INS1_25CollectiveMainloopFwdSm80ILi4ELi1ELb0EN4cute5tupleIJNS5_1CILi128EEENS7_ILi64EEES8_EEELi128ENS_6half_tEfNS_4arch4Sm80ELb1ELb0ELb1ELb1ELb1ELb1ELb1ELb0EEENS1_21CollectiveEpilogueFwdINS6_IJS8_S8_S9_EEENS6_IJNS7_ILi1EEESH_SH_EEESB_SD_Li128ELb1ELb1ELb0ELb0EEENS1_19SingleTileSchedulerILb1ELb0ELb1ELi128EEEEEEEEEvNT_6ParamsE:
[----:B------:R-:W-:Y:S01]  /*0000*/  LDC R1, c[0x0][0x28] ;  /* 0x00000a00ff017b82 */ /* 0x000fe20000000800 */
[----:B------:R-:W-:Y:S05]  /*0010*/  EXIT ;  /* 0x000000000000794d */ /* 0x000fea0003800000 */
.L_x_17:
        /* <DEDUP_REMOVED lines=14> */
.L_x_53:


//--------------------- .text._ZN7cutlass13device_kernelIN5flash19enable_sm80_to_sm89INS1_16FlashAttnFwdSm80INS1_25CollectiveMainloopFwdSm80ILi8ELi1ELb1EN4cute5tupleIJNS5_1CILi128EEES8_S8_EEELi128ENS_6half_tEfNS_4arch4Sm80ELb0ELb0ELb0ELb0ELb1ELb0ELb1ELb0EEENS1_21CollectiveEpilogueFwdIS9_NS6_IJNS7_ILi1EEESF_SF_EEESA_SC_Li256ELb0ELb1ELb0ELb0EEENS1_19SingleTileSchedulerILb0ELb0ELb1ELi128EEEEEEEEEvNT_6ParamsE --------------------------
	.section	.text._ZN7cutlass13device_kernelIN5flash19enable_sm80_to_sm89INS1_16FlashAttnFwdSm80INS1_25CollectiveMainloopFwdSm80ILi8ELi1ELb1EN4cute5tupleIJNS5_1CILi128EEES8_S8_EEELi128ENS_6half_tEfNS_4arch4Sm80ELb0ELb0ELb0ELb0ELb1ELb0ELb1ELb0EEENS1_21CollectiveEpilogueFwdIS9_NS6_IJNS7_ILi1EEESF_SF_EEESA_SC_Li256ELb0ELb1ELb0ELb0EEENS1_19SingleTileSchedulerILb0ELb0ELb1ELi128EEEEEEEEEvNT_6ParamsE,"ax",@progbits
	.align	128
.text._ZN7cutlass13device_kernelIN5flash19enable_sm80_to_sm89INS1_16FlashAttnFwdSm80INS1_25CollectiveMainloopFwdSm80ILi8ELi1ELb1EN4cute5tupleIJNS5_1CILi128EEES8_S8_EEELi128ENS_6half_tEfNS_4arch4Sm80ELb0ELb0ELb0ELb0ELb1ELb0ELb1ELb0EEENS1_21CollectiveEpilogueFwdIS9_NS6_IJNS7_ILi1EEESF_SF_EEESA_SC_Li256ELb0ELb1ELb0ELb0EEENS1_19SingleTileSchedulerILb0ELb0ELb1ELi128EEEEEEEEEvNT_6ParamsE:
        .type           _ZN7cutlass13device_kernelIN5flash19enable_sm80_to_sm89INS1_16FlashAttnFwdSm80INS1_25CollectiveMainloopFwdSm80ILi8ELi1ELb1EN4cute5tupleIJNS5_1CILi128EEES8_S8_EEELi128ENS_6half_tEfNS_4arch4Sm80ELb0ELb0ELb0ELb0ELb1ELb0ELb1ELb0EEENS1_21CollectiveEpilogueFwdIS9_NS6_IJNS7_ILi1EEESF_SF_EEESA_SC_Li256ELb0ELb1ELb0ELb0EEENS1_19SingleTileSchedulerILb0ELb0ELb1ELi128EEEEEEEEEvNT_6ParamsE,@function
        .size           _ZN7cutlass13device_kernelIN5flash19enable_sm80_to_sm89INS1_16FlashAttnFwdSm80INS1_25CollectiveMainloopFwdSm80ILi8ELi1ELb1EN4cute5tupleIJNS5_1CILi128EEES8_S8_EEELi128ENS_6half_tEfNS_4arch4Sm80ELb0ELb0ELb0ELb0ELb1ELb0ELb1ELb0EEENS1_21CollectiveEpilogueFwdIS9_NS6_IJNS7_ILi1EEESF_SF_EEESA_SC_Li256ELb0ELb1ELb0ELb0EEENS1_19SingleTileSchedulerILb0ELb0ELb1ELi128EEEEEEEEEvNT_6ParamsE,(.L_x_54 - _ZN7cutlass13device_kernelIN5flash19enable_sm80_to_sm89INS1_16FlashAttnFwdSm80INS1_25CollectiveMainloopFwdSm80ILi8ELi1ELb1EN4cute5tupleIJNS5_1CILi128EEES8_S8_EEELi128ENS_6half_tEfNS_4arch4Sm80ELb0ELb0ELb0ELb0ELb1ELb0ELb1ELb0EEENS1_21CollectiveEpilogueFwdIS9_NS6_IJNS7_ILi1EEESF_SF_EEESA_SC_Li256ELb0ELb1ELb0ELb0EEENS1_19SingleTileSchedulerILb0ELb0ELb1ELi128EEEEEEEEEvNT_6ParamsE)
        .other          _ZN7cutlass13device_kernelIN5flash19enable_sm80_to_sm89INS1_16FlashAttnFwdSm80INS1_25CollectiveMainloopFwdSm80ILi8ELi1ELb1EN4cute5tupleIJNS5_1CILi128EEES8_S8_EEELi128ENS_6half_tEfNS_4arch4Sm80ELb0ELb0ELb0ELb0ELb1ELb0ELb1ELb0EEENS1_21CollectiveEpilogueFwdIS9_NS6_IJNS7_ILi1EEESF_SF_EEESA_SC_Li256ELb0ELb1ELb0ELb0EEENS1_19SingleTileSchedulerILb0ELb0ELb1ELi128EEEEEEEEEvNT_6ParamsE,@"STO_CUDA_ENTRY STV_DEFAULT"
_ZN7cutlass13device_kernelIN5flash19enable_sm80_to_sm89INS1_16FlashAttnFwdSm80INS1_25CollectiveMainloopFwdSm80ILi8ELi1ELb1EN4cute5tupleIJNS5_1CILi128EEES8_S8_EEELi128ENS_6half_tEfNS_4arch4Sm80ELb0ELb0ELb0ELb0ELb1ELb0ELb1ELb0EEENS1_21CollectiveEpilogueFwdIS9_NS6_IJNS7_ILi1EEESF_SF_EEESA_SC_Li256ELb0ELb1ELb0ELb0EEENS1_19SingleTileSchedulerILb0ELb0ELb1ELi128EEEEEEEEEvNT_6ParamsE:
[----:B------:R-:W-:Y:S01]  /*0000*/  LDC R1, c[0x0][0x28] ;  /* 0x00000a00ff017b82 */ /* 0x000fe20000000800 */
[----:B------:R-:W-:Y:S05]  /*0010*/  EXIT ;  /* 0x000000000000794d */ /* 0x000fea0003800000 */
.L_x_18:
        /* <DEDUP_REMOVED lines=14> */
.L_x_54:


//--------------------- .text._ZN7cutlass13device_kernelIN5flash19enable_sm80_to_sm89INS1_16FlashAttnFwdSm80INS1_25CollectiveMainloopFwdSm80ILi8ELi1ELb1EN4cute5tupleIJNS5_1CILi128EEES8_S8_EEELi128ENS_6half_tEfNS_4arch4Sm80ELb0ELb0ELb0ELb1ELb1ELb0ELb1ELb0EEENS1_21CollectiveEpilogueFwdIS9_NS6_IJNS7_ILi1EEESF_SF_EEESA_SC_Li256ELb1ELb1ELb0ELb0EEENS1_19SingleTileSchedulerILb1ELb0ELb1ELi128EEEEEEEEEvNT_6ParamsE --------------------------
	.section	.text._ZN7cutlass13device_kernelIN5flash19enable_sm80_to_sm89INS1_16FlashAttnFwdSm80INS1_25CollectiveMainloopFwdSm80ILi8ELi1ELb1EN4cute5tupleIJNS5_1CILi128EEES8_S8_EEELi128ENS_6half_tEfNS_4arch4Sm80ELb0ELb0ELb0ELb1ELb1ELb0ELb1ELb0EEENS1_21CollectiveEpilogueFwdIS9_NS6_IJNS7_ILi1EEESF_SF_EEESA_SC_Li256ELb1ELb1ELb0ELb0EEENS1_19SingleTileSchedulerILb1ELb0ELb1ELi128EEEEEEEEEvNT_6ParamsE,"ax",@progbits
	.align	128
.text._ZN7cutlass13device_kernelIN5flash19enable_sm80_to_sm89INS1_16FlashAttnFwdSm80INS1_25CollectiveMainloopFwdSm80ILi8ELi1ELb1EN4cute5tupleIJNS5_1CILi128EEES8_S8_EEELi128ENS_6half_tEfNS_4arch4Sm80ELb0ELb0ELb0ELb1ELb1ELb0ELb1ELb0EEENS1_21CollectiveEpilogueFwdIS9_NS6_IJNS7_ILi1EEESF_SF_EEESA_SC_Li256ELb1ELb1ELb0ELb0EEENS1_19SingleTileSchedulerILb1ELb0ELb1ELi128EEEEEEEEEvNT_6ParamsE:
        .type           _ZN7cutlass13device_kernelIN5flash19enable_sm80_to_sm89INS1_16FlashAttnFwdSm80INS1_25CollectiveMainloopFwdSm80ILi8ELi1ELb1EN4cute5tupleIJNS5_1CILi128EEES8_S8_EEELi128ENS_6half_tEfNS_4arch4Sm80ELb0ELb0ELb0ELb1ELb1ELb0ELb1ELb0EEENS1_21CollectiveEpilogueFwdIS9_NS6_IJNS7_ILi1EEESF_SF_EEESA_SC_Li256ELb1ELb1ELb0ELb0EEENS1_19SingleTileSchedulerILb1ELb0ELb1ELi128EEEEEEEEEvNT_6ParamsE,@function
        .size           _ZN7cutlass13device_kernelIN5flash19enable_sm80_to_sm89INS1_16FlashAttnFwdSm80INS1_25CollectiveMainloopFwdSm80ILi8ELi1ELb1EN4cute5tupleIJNS5_1CILi128EEES8_S8_EEELi128ENS_6half_tEfNS_4arch4Sm80ELb0ELb0ELb0ELb1ELb1ELb0ELb1ELb0EEENS1_21CollectiveEpilogueFwdIS9_NS6_IJNS7_ILi1EEESF_SF_EEESA_SC_Li256ELb1ELb1ELb0ELb0EEENS1_19SingleTileSchedulerILb1ELb0ELb1ELi128EEEEEEEEEvNT_6ParamsE,(.L_x_55 - _ZN7cutlass13device_kernelIN5flash19enable_sm80_to_sm89INS1_16FlashAttnFwdSm80INS1_25CollectiveMainloopFwdSm80ILi8ELi1ELb1EN4cute5tupleIJNS5_1CILi128EEES8_S8_EEELi128ENS_6half_tEfNS_4arch4Sm80ELb0ELb0ELb0ELb1ELb1ELb0ELb1ELb0EEENS1_21CollectiveEpilogueFwdIS9_NS6_IJNS7_ILi1EEESF_SF_EEESA_SC_Li256ELb1ELb1ELb0ELb0EEENS1_19SingleTileSchedulerILb1ELb0ELb1ELi128EEEEEEEEEvNT_6ParamsE)
        .other          _ZN7cutlass13device_kernelIN5flash19enable_sm80_to_sm89INS1_16FlashAttnFwdSm80INS1_25CollectiveMainloopFwdSm80ILi8ELi1ELb1EN4cute5tupleIJNS5_1CILi128EEES8_S8_EEELi128ENS_6half_tEfNS_4arch4Sm80ELb0ELb0ELb0ELb1ELb1ELb0ELb1ELb0EEENS1_21CollectiveEpilogueFwdIS9_NS6_IJNS7_ILi1EEESF_SF_EEESA_SC_Li256ELb1ELb1ELb0ELb0EEENS1_19SingleTileSchedulerILb1ELb0ELb1ELi128EEEEEEEEEvNT_6ParamsE,@"STO_CUDA_ENTRY STV_DEFAULT"
_ZN7cutlass13device_kernelIN5flash19enable_sm80_to_sm89INS1_16FlashAttnFwdSm80INS1_25CollectiveMainloopFwdSm80ILi8ELi1ELb1EN4cute5tupleIJNS5_1CILi128EEES8_S8_EEELi128ENS_6half_tEfNS_4arch4Sm80ELb0ELb0ELb0ELb1ELb1ELb0ELb1ELb0EEENS1_21CollectiveEpilogueFwdIS9_NS6_IJNS7_ILi1EEESF_SF_EEESA_SC_Li256ELb1ELb1ELb0ELb0EEENS1_19SingleTileSchedulerILb1ELb0ELb1ELi128EEEEEEEEEvNT_6ParamsE:
[----:B------:R-:W-:Y:S01]  /*0000*/  LDC R1, c[0x0][0x28] ;  /* 0x00000a00ff017b82 */ /* 0x000fe20000000800 */
[----:B------:R-:W-:Y:S05]  /*0010*/  EXIT ;  /* 0x000000000000794d */ /* 0x000fea0003800000 */
.L_x_19:
        /* <DEDUP_REMOVED lines=14> */
.L_x_55:


//--------------------- .text._ZN7cutlass13device_kernelIN5flash19enable_sm80_to_sm89INS1_16FlashAttnFwdSm80INS1_25CollectiveMainloopFwdSm80ILi8ELi1ELb1EN4cute5tupleIJNS5_1CILi128EEES8_S8_EEELi128ENS_6half_tEfNS_4arch4Sm80ELb0ELb0ELb0ELb1ELb1ELb1ELb1ELb0EEENS1_21CollectiveEpilogueFwdIS9_NS6_IJNS7_ILi1EEESF_SF_EEESA_SC_Li256ELb1ELb1ELb0ELb0EEENS1_19SingleTileSchedulerILb1ELb0ELb1ELi128EEEEEEEEEvNT_6ParamsE --------------------------
	.section	.text._ZN7cutlass13device_kernelIN5flash19enable_sm80_to_sm89INS1_16FlashAttnFwdSm80INS1_25CollectiveMainloopFwdSm80ILi8ELi1ELb1EN4cute5tupleIJNS5_1CILi128EEES8_S8_EEELi128ENS_6half_tEfNS_4arch4Sm80ELb0ELb0ELb0ELb1ELb1ELb1ELb1ELb0EEENS1_21CollectiveEpilogueFwdIS9_NS6_IJNS7_ILi1EEESF_SF_EEESA_SC_Li256ELb1ELb1ELb0ELb0EEENS1_19SingleTileSchedulerILb1ELb0ELb1ELi128EEEEEEEEEvNT_6ParamsE,"ax",@progbits
	.align	128
.text._ZN7cutlass13device_kernelIN5flash19enable_sm80_to_sm89INS1_16FlashAttnFwdSm80INS1_25CollectiveMainloopFwdSm80ILi8ELi1ELb1EN4cute5tupleIJNS5_1CILi128EEES8_S8_EEELi128ENS_6half_tEfNS_4arch4Sm80ELb0ELb0ELb0ELb1ELb1ELb1ELb1ELb0EEENS1_21CollectiveEpilogueFwdIS9_NS6_IJNS7_ILi1EEESF_SF_EEESA_SC_Li256ELb1ELb1ELb0ELb0EEENS1_19SingleTileSchedulerILb1ELb0ELb1ELi128EEEEEEEEEvNT_6ParamsE:
        .type           _ZN7cutlass13device_kernelIN5flash19enable_sm80_to_sm89INS1_16FlashAttnFwdSm80INS1_25CollectiveMainloopFwdSm80ILi8ELi1ELb1EN4cute5tupleIJNS5_1CILi128EEES8_S8_EEELi128ENS_6half_tEfNS_4arch4Sm80ELb0ELb0ELb0ELb1ELb1ELb1ELb1ELb0EEENS1_21CollectiveEpilogueFwdIS9_NS6_IJNS7_ILi1EEESF_SF_EEESA_SC_Li256ELb1ELb1ELb0ELb0EEENS1_19SingleTileSchedulerILb1ELb0ELb1ELi128EEEEEEEEEvNT_6ParamsE,@function
        .size           _ZN7cutlass13device_kernelIN5flash19enable_sm80_to_sm89INS1_16FlashAttnFwdSm80INS1_25CollectiveMainloopFwdSm80ILi8ELi1ELb1EN4cute5tupleIJNS5_1CILi128EEES8_S8_EEELi128ENS_6half_tEfNS_4arch4Sm80ELb0ELb0ELb0ELb1ELb1ELb1ELb1ELb0EEENS1_21CollectiveEpilogueFwdIS9_NS6_IJNS7_ILi1EEESF_SF_EEESA_SC_Li256ELb1ELb1ELb0ELb0EEENS1_19SingleTileSchedulerILb1ELb0ELb1ELi128EEEEEEEEEvNT_6ParamsE,(.L_x_56 - _ZN7cutlass13device_kernelIN5flash19enable_sm80_to_sm89INS1_16FlashAttnFwdSm80INS1_25CollectiveMainloopFwdSm80ILi8ELi1ELb1EN4cute5tupleIJNS5_1CILi128EEES8_S8_EEELi128ENS_6half_tEfNS_4arch4Sm80ELb0ELb0ELb0ELb1ELb1ELb1ELb1ELb0EEENS1_21CollectiveEpilogueFwdIS9_NS6_IJNS7_ILi1EEESF_SF_EEESA_SC_Li256ELb1ELb1ELb0ELb0EEENS1_19SingleTileSchedulerILb1ELb0ELb1ELi128EEEEEEEEEvNT_6ParamsE)
        .other          _ZN7cutlass13device_kernelIN5flash19enable_sm80_to_sm89INS1_16FlashAttnFwdSm80INS1_25CollectiveMainloopFwdSm80ILi8ELi1ELb1EN4cute5tupleIJNS5_1CILi128EEES8_S8_EEELi128ENS_6half_tEfNS_4arch4Sm80ELb0ELb0ELb0ELb1ELb1ELb1ELb1ELb0EEENS1_21CollectiveEpilogueFwdIS9_NS6_IJNS7_ILi1EEESF_SF_EEESA_SC_Li256ELb1ELb1ELb0ELb0EEENS1_19SingleTileSchedulerILb1ELb0ELb1ELi128EEEEEEEEEvNT_6ParamsE,@"STO_CUDA_ENTRY STV_DEFAULT"
_ZN7cutlass13device_kernelIN5flash19enable_sm80_to_sm89INS1_16FlashAttnFwdSm80INS1_25CollectiveMainloopFwdSm80ILi8ELi1ELb1EN4cute5tupleIJNS5_1CILi128EEES8_S8_EEELi128ENS_6half_tEfNS_4arch4Sm80ELb0ELb0ELb0ELb1ELb1ELb1ELb1ELb0EEENS1_21CollectiveEpilogueFwdIS9_NS6_IJNS7_ILi1EEESF_SF_EEESA_SC_Li256ELb1ELb1ELb0ELb0EEENS1_19SingleTileSchedulerILb1ELb0ELb1ELi128EEEEEEEEEvNT_6ParamsE:
[----:B------:R-:W-:Y:S01]  /*0000*/  LDC R1, c[0x0][0x28] ;  /* 0x00000a00ff017b82 */ /* 0x000fe20000000800 */
[----:B------:R-:W-:Y:S05]  /*0010*/  EXIT ;  /* 0x000000000000794d */ /* 0x000fea0003800000 */
.L_x_20:
        /* <DEDUP_REMOVED lines=14> */
.L_x_56:


//--------------------- .text._ZN7cutlass13device_kernelIN5flash19enable_sm80_to_sm89INS1_16FlashAttnFwdSm80INS1_25CollectiveMainloopFwdSm80ILi8ELi1ELb1EN4cute5tupleIJNS5_1CILi128EEENS7_ILi96EEES8_EEELi128ENS_6half_tEfNS_4arch4Sm80ELb0ELb1ELb0ELb0ELb1ELb0ELb1ELb0EEENS1_21CollectiveEpilogueFwdINS6_IJS8_S8_S9_EEENS6_IJNS7_ILi1EEESH_SH_EEESB_SD_Li256ELb0ELb1ELb0ELb0EEENS1_19SingleTileSchedulerILb0ELb0ELb1ELi128EEEEEEEEEvNT_6ParamsE --------------------------
	.section	.text._ZN7cutlass13device_kernelIN5flash19enable_sm80_to_sm89INS1_16FlashAttnFwdSm80INS1_25CollectiveMainloopFwdSm80ILi8ELi1ELb1EN4cute5tupleIJNS5_1CILi128EEENS7_ILi96EEES8_EEELi128ENS_6half_tEfNS_4arch4Sm80ELb0ELb1ELb0ELb0ELb1ELb0ELb1ELb0EEENS1_21CollectiveEpilogueFwdINS6_IJS8_S8_S9_EEENS6_IJNS7_ILi1EEESH_SH_EEESB_SD_Li256ELb0ELb1ELb0ELb0EEENS1_19SingleTileSchedulerILb0ELb0ELb1ELi128EEEEEEEEEvNT_6ParamsE,"ax",@progbits
	.align	128
.text._ZN7cutlass13device_kernelIN5flash19enable_sm80_to_sm89INS1_16FlashAttnFwdSm80INS1_25CollectiveMainloopFwdSm80ILi8ELi1ELb1EN4cute5tupleIJNS5_1CILi128EEENS7_ILi96EEES8_EEELi128ENS_6half_tEfNS_4arch4Sm80ELb0ELb1ELb0ELb0ELb1ELb0ELb1ELb0EEENS1_21CollectiveEpilogueFwdINS6_IJS8_S8_S9_EEENS6_IJNS7_ILi1EEESH_SH_EEESB_SD_Li256ELb0ELb1ELb0ELb0EEENS1_19SingleTileSchedulerILb0ELb0ELb1ELi128EEEEEEEEEvNT_6ParamsE:
        .type           _ZN7cutlass13device_kernelIN5flash19enable_sm80_to_sm89INS1_16FlashAttnFwdSm80INS1_25CollectiveMainloopFwdSm80ILi8ELi1ELb1EN4cute5tupleIJNS5_1CILi128EEENS7_ILi96EEES8_EEELi128ENS_6half_tEfNS_4arch4Sm80ELb0ELb1ELb0ELb0ELb1ELb0ELb1ELb0EEENS1_21CollectiveEpilogueFwdINS6_IJS8_S8_S9_EEENS6_IJNS7_ILi1EEESH_SH_EEESB_SD_Li256ELb0ELb1ELb0ELb0EEENS1_19SingleTileSchedulerILb0ELb0ELb1ELi128EEEEEEEEEvNT_6ParamsE,@function
        .size           _ZN7cutlass13device_kernelIN5flash19enable_sm80_to_sm89INS1_16FlashAttnFwdSm80INS1_25CollectiveMainloopFwdSm80ILi8ELi1ELb1EN4cute5tupleIJNS5_1CILi128EEENS7_ILi96EEES8_EEELi128ENS_6half_tEfNS_4arch4Sm80ELb0ELb1ELb0ELb0ELb1ELb0ELb1ELb0EEENS1_21CollectiveEpilogueFwdINS6_IJS8_S8_S9_EEENS6_IJNS7_ILi1EEESH_SH_EEESB_SD_Li256ELb0ELb1ELb0ELb0EEENS1_19SingleTileSchedulerILb0ELb0ELb1ELi128EEEEEEEEEvNT_6ParamsE,(.L_x_57 - _ZN7cutlass13device_kernelIN5flash19enable_sm80_to_sm89INS1_16FlashAttnFwdSm80INS1_25CollectiveMainloopFwdSm80ILi8ELi1ELb1EN4cute5tupleIJNS5_1CILi128EEENS7_ILi96EEES8_EEELi128ENS_6half_tEfNS_4arch4Sm80ELb0ELb1ELb0ELb0ELb1ELb0ELb1ELb0EEENS1_21CollectiveEpilogueFwdINS6_IJS8_S8_S9_EEENS6_IJNS7_ILi1EEESH_SH_EEESB_SD_Li256ELb0ELb1ELb0ELb0EEENS1_19SingleTileSchedulerILb0ELb0ELb1ELi128EEEEEEEEEvNT_6ParamsE)
        .other          _ZN7cutlass13device_kernelIN5flash19enable_sm80_to_sm89INS1_16FlashAttnFwdSm80INS1_25CollectiveMainloopFwdSm80ILi8ELi1ELb1EN4cute5tupleIJNS5_1CILi128EEENS7_ILi96EEES8_EEELi128ENS_6half_tEfNS_4arch4Sm80ELb0ELb1ELb0ELb0ELb1ELb0ELb1ELb0EEENS1_21CollectiveEpilogueFwdINS6_IJS8_S8_S9_EEENS6_IJNS7_ILi1EEESH_SH_EEESB_SD_Li256ELb0ELb1ELb0ELb0EEENS1_19SingleTileSchedulerILb0ELb0ELb1ELi128EEEEEEEEEvNT_6ParamsE,@"STO_CUDA_ENTRY STV_DEFAULT"
_ZN7cutlass13device_kernelIN5flash19enable_sm80_to_sm89INS1_16FlashAttnFwdSm80INS1_25CollectiveMainloopFwdSm80ILi8ELi1ELb1EN4cute5tupleIJNS5_1CILi128EEENS7_ILi96EEES8_EEELi128ENS_6half_tEfNS_4arch4Sm80ELb0ELb1ELb0ELb0ELb1ELb0ELb1ELb0EEENS1_21CollectiveEpilogueFwdINS6_IJS8_S8_S9_EEENS6_IJNS7_ILi1EEESH_SH_EEESB_SD_Li256ELb0ELb1ELb0ELb0EEENS1_19SingleTileSchedulerILb0ELb0ELb1ELi128EEEEEEEEEvNT_6ParamsE:
[----:B------:R-:W-:Y:S01]  /*0000*/  LDC R1, c[0x0][0x28] ;  /* 0x00000a00ff017b82 */ /* 0x000fe20000000800 */
[----:B------:R-:W-:Y:S05]  /*0010*/  EXIT ;  /* 0x000000000000794d */ /* 0x000fea0003800000 */
.L_x_21:
        /* <DEDUP_REMOVED lines=14> */
.L_x_57:


//--------------------- .text._ZN7cutlass13device_kernelIN5flash19enable_sm80_to_sm89INS1_16FlashAttnFwdSm80INS1_25CollectiveMainloopFwdSm80ILi8ELi1ELb1EN4cute5tupleIJNS5_1CILi128EEENS7_ILi96EEES8_EEELi128ENS_6half_tEfNS_4arch4Sm80ELb0ELb1ELb0ELb1ELb1ELb0ELb1ELb0EEENS1_21CollectiveEpilogueFwdINS6_IJS8_S8_S9_EEENS6_IJNS7_ILi1EEESH_SH_EEESB_SD_Li256ELb1ELb1ELb0ELb0EEENS1_19SingleTileSchedulerILb1ELb0ELb1ELi128EEEEEEEEEvNT_6ParamsE --------------------------
	.section	.text._ZN7cutlass13device_kernelIN5flash19enable_sm80_to_sm89INS1_16FlashAttnFwdSm80INS1_25CollectiveMainloopFwdSm80ILi8ELi1ELb1EN4cute5tupleIJNS5_1CILi128EEENS7_ILi96EEES8_EEELi128ENS_6half_tEfNS_4arch4Sm80ELb0ELb1ELb0ELb1ELb1ELb0ELb1ELb0EEENS1_21CollectiveEpilogueFwdINS6_IJS8_S8_S9_EEENS6_IJNS7_ILi1EEESH_SH_EEESB_SD_Li256ELb1ELb1ELb0ELb0EEENS1_19SingleTileSchedulerILb1ELb0ELb1ELi128EEEEEEEEEvNT_6ParamsE,"ax",@progbits
	.align	128
.text._ZN7cutlass13device_kernelIN5flash19enable_sm80_to_sm89INS1_16FlashAttnFwdSm80INS1_25CollectiveMainloopFwdSm80ILi8ELi1ELb1EN4cute5tupleIJNS5_1CILi128EEENS7_ILi96EEES8_EEELi128ENS_6half_tEfNS_4arch4Sm80ELb0ELb1ELb0ELb1ELb1ELb0ELb1ELb0EEENS1_21CollectiveEpilogueFwdINS6_IJS8_S8_S9_EEENS6_IJNS7_ILi1EEESH_SH_EEESB_SD_Li256ELb1ELb1ELb0ELb0EEENS1_19SingleTileSchedulerILb1ELb0ELb1ELi128EEEEEEEEEvNT_6ParamsE:
        .type           _ZN7cutlass13device_kernelIN5flash19enable_sm80_to_sm89INS1_16FlashAttnFwdSm80INS1_25CollectiveMainloopFwdSm80ILi8ELi1ELb1EN4cute5tupleIJNS5_1CILi128EEENS7_ILi96EEES8_EEELi128ENS_6half_tEfNS_4arch4Sm80ELb0ELb1ELb0ELb1ELb1ELb0ELb1ELb0EEENS1_21CollectiveEpilogueFwdINS6_IJS8_S8_S9_EEENS6_IJNS7_ILi1EEESH_SH_EEESB_SD_Li256ELb1ELb1ELb0ELb0EEENS1_19SingleTileSchedulerILb1ELb0ELb1ELi128EEEEEEEEEvNT_6ParamsE,@function
        .size           _ZN7cutlass13device_kernelIN5flash19enable_sm80_to_sm89INS1_16FlashAttnFwdSm80INS1_25CollectiveMainloopFwdSm80ILi8ELi1ELb1EN4cute5tupleIJNS5_1CILi128EEENS7_ILi96EEES8_EEELi128ENS_6half_tEfNS_4arch4Sm80ELb0ELb1ELb0ELb1ELb1ELb0ELb1ELb0EEENS1_21CollectiveEpilogueFwdINS6_IJS8_S8_S9_EEENS6_IJNS7_ILi1EEESH_SH_EEESB_SD_Li256ELb1ELb1ELb0ELb0EEENS1_19SingleTileSchedulerILb1ELb0ELb1ELi128EEEEEEEEEvNT_6ParamsE,(.L_x_58 - _ZN7cutlass13device_kernelIN5flash19enable_sm80_to_sm89INS1_16FlashAttnFwdSm80INS1_25CollectiveMainloopFwdSm80ILi8ELi1ELb1EN4cute5tupleIJNS5_1CILi128EEENS7_ILi96EEES8_EEELi128ENS_6half_tEfNS_4arch4Sm80ELb0ELb1ELb0ELb1ELb1ELb0ELb1ELb0EEENS1_21CollectiveEpilogueFwdINS6_IJS8_S8_S9_EEENS6_IJNS7_ILi1EEESH_SH_EEESB_SD_Li256ELb1ELb1ELb0ELb0EEENS1_19SingleTileSchedulerILb1ELb0ELb1ELi128EEEEEEEEEvNT_6ParamsE)
        .other          _ZN7cutlass13device_kernelIN5flash19enable_sm80_to_sm89INS1_16FlashAttnFwdSm80INS1_25CollectiveMainloopFwdSm80ILi8ELi1ELb1EN4cute5tupleIJNS5_1CILi128EEENS7_ILi96EEES8_EEELi128ENS_6half_tEfNS_4arch4Sm80ELb0ELb1ELb0ELb1ELb1ELb0ELb1ELb0EEENS1_21CollectiveEpilogueFwdINS6_IJS8_S8_S9_EEENS6_IJNS7_ILi1EEESH_SH_EEESB_SD_Li256ELb1ELb1ELb0ELb0EEENS1_19SingleTileSchedulerILb1ELb0ELb1ELi128EEEEEEEEEvNT_6ParamsE,@"STO_CUDA_ENTRY STV_DEFAULT"
_ZN7cutlass13device_kernelIN5flash19enable_sm80_to_sm89INS1_16FlashAttnFwdSm80INS1_25CollectiveMainloopFwdSm80ILi8ELi1ELb1EN4cute5tupleIJNS5_1CILi128EEENS7_ILi96EEES8_EEELi128ENS_6half_tEfNS_4arch4Sm80ELb0ELb1ELb0ELb1ELb1ELb0ELb1ELb0EEENS1_21CollectiveEpilogueFwdINS6_IJS8_S8_S9_EEENS6_IJNS7_ILi1EEESH_SH_EEESB_SD_Li256ELb1ELb1ELb0ELb0EEENS1_19SingleTileSchedulerILb1ELb0ELb1ELi128EEEEEEEEEvNT_6ParamsE:
[----:B------:R-:W-:Y:S01]  /*0000*/  LDC R1, c[0x0][0x28] ;  /* 0x00000a00ff017b82 */ /* 0x000fe20000000800 */
[----:B------:R-:W-:Y:S05]  /*0010*/  EXIT ;  /* 0x000000000000794d */ /* 0x000fea0003800000 */
.L_x_22:
        /* <DEDUP_REMOVED lines=14> */
.L_x_58:


//--------------------- .text._ZN7cutlass13device_kernelIN5flash19enable_sm80_to_sm89INS1_16FlashAttnFwdSm80INS1_25CollectiveMainloopFwdSm80ILi8ELi1ELb1EN4cute5tupleIJNS5_1CILi128EEENS7_ILi96EEES8_EEELi128ENS_6half_tEfNS_4arch4Sm80ELb0ELb1ELb0ELb1ELb1ELb1ELb1ELb0EEENS1_21CollectiveEpilogueFwdINS6_IJS8_S8_S9_EEENS6_IJNS7_ILi1EEESH_SH_EEESB_SD_Li256ELb1ELb1ELb0ELb0EEENS1_19SingleTileSchedulerILb1ELb0ELb1ELi128EEEEEEEEEvNT_6ParamsE --------------------------
	.section	.text._ZN7cutlass13device_kernelIN5flash19enable_sm80_to_sm89INS1_16FlashAttnFwdSm80INS1_25CollectiveMainloopFwdSm80ILi8ELi1ELb1EN4cute5tupleIJNS5_1CILi128EEENS7_ILi96EEES8_EEELi128ENS_6half_tEfNS_4arch4Sm80ELb0ELb1ELb0ELb1ELb1ELb1ELb1ELb0EEENS1_21CollectiveEpilogueFwdINS6_IJS8_S8_S9_EEENS6_IJNS7_ILi1EEESH_SH_EEESB_SD_Li256ELb1ELb1ELb0ELb0EEENS1_19SingleTileSchedulerILb1ELb0ELb1ELi128EEEEEEEEEvNT_6ParamsE,"ax",@progbits
	.align	128
.text._ZN7cutlass13device_kernelIN5flash19enable_sm80_to_sm89INS1_16FlashAttnFwdSm80INS1_25CollectiveMainloopFwdSm80ILi8ELi1ELb1EN4cute5tupleIJNS5_1CILi128EEENS7_ILi96EEES8_EEELi128ENS_6half_tEfNS_4arch4Sm80ELb0ELb1ELb0ELb1ELb1ELb1ELb1ELb0EEENS1_21CollectiveEpilogueFwdINS6_IJS8_S8_S9_EEENS6_IJNS7_ILi1EEESH_SH_EEESB_SD_Li256ELb1ELb1ELb0ELb0EEENS1_19SingleTileSchedulerILb1ELb0ELb1ELi128EEEEEEEEEvNT_6ParamsE:
        .type           _ZN7cutlass13device_kernelIN5flash19enable_sm80_to_sm89INS1_16FlashAttnFwdSm80INS1_25CollectiveMainloopFwdSm80ILi8ELi1ELb1EN4cute5tupleIJNS5_1CILi128EEENS7_ILi96EEES8_EEELi128ENS_6half_tEfNS_4arch4Sm80ELb0ELb1ELb0ELb1ELb1ELb1ELb1ELb0EEENS1_21CollectiveEpilogueFwdINS6_IJS8_S8_S9_EEENS6_IJNS7_ILi1EEESH_SH_EEESB_SD_Li256ELb1ELb1ELb0ELb0EEENS1_19SingleTileSchedulerILb1ELb0ELb1ELi128EEEEEEEEEvNT_6ParamsE,@function
        .size           _ZN7cutlass13device_kernelIN5flash19enable_sm80_to_sm89INS1_16FlashAttnFwdSm80INS1_25CollectiveMainloopFwdSm80ILi8ELi1ELb1EN4cute5tupleIJNS5_1CILi128EEENS7_ILi96EEES8_EEELi128ENS_6half_tEfNS_4arch4Sm80ELb0ELb1ELb0ELb1ELb1ELb1ELb1ELb0EEENS1_21CollectiveEpilogueFwdINS6_IJS8_S8_S9_EEENS6_IJNS7_ILi1EEESH_SH_EEESB_SD_Li256ELb1ELb1ELb0ELb0EEENS1_19SingleTileSchedulerILb1ELb0ELb1ELi128EEEEEEEEEvNT_6ParamsE,(.L_x_59 - _ZN7cutlass13device_kernelIN5flash19enable_sm80_to_sm89INS1_16FlashAttnFwdSm80INS1_25CollectiveMainloopFwdSm80ILi8ELi1ELb1EN4cute5tupleIJNS5_1CILi128EEENS7_ILi96EEES8_EEELi128ENS_6half_tEfNS_4arch4Sm80ELb0ELb1ELb0ELb1ELb1ELb1ELb1ELb0EEENS1_21CollectiveEpilogueFwdINS6_IJS8_S8_S9_EEENS6_IJNS7_ILi1EEESH_SH_EEESB_SD_Li256ELb1ELb1ELb0ELb0EEENS1_19SingleTileSchedulerILb1ELb0ELb1ELi128EEEEEEEEEvNT_6ParamsE)
        .other          _ZN7cutlass13device_kernelIN5flash19enable_sm80_to_sm89INS1_16FlashAttnFwdSm80INS1_25CollectiveMainloopFwdSm80ILi8ELi1ELb1EN4cute5tupleIJNS5_1CILi128EEENS7_ILi96EEES8_EEELi128ENS_6half_tEfNS_4arch4Sm80ELb0ELb1ELb0ELb1ELb1ELb1ELb1ELb0EEENS1_21CollectiveEpilogueFwdINS6_IJS8_S8_S9_EEENS6_IJNS7_ILi1EEESH_SH_EEESB_SD_Li256ELb1ELb1ELb0ELb0EEENS1_19SingleTileSchedulerILb1ELb0ELb1ELi128EEEEEEEEEvNT_6ParamsE,@"STO_CUDA_ENTRY STV_DEFAULT"
_ZN7cutlass13device_kernelIN5flash19enable_sm80_to_sm89INS1_16FlashAttnFwdSm80INS1_25CollectiveMainloopFwdSm80ILi8ELi1ELb1EN4cute5tupleIJNS5_1CILi128EEENS7_ILi96EEES8_EEELi128ENS_6half_tEfNS_4arch4Sm80ELb0ELb1ELb0ELb1ELb1ELb1ELb1ELb0EEENS1_21CollectiveEpilogueFwdINS6_IJS8_S8_S9_EEENS6_IJNS7_ILi1EEESH_SH_EEESB_SD_Li256ELb1ELb1ELb0ELb0EEENS1_19SingleTileSchedulerILb1ELb0ELb1ELi128EEEEEEEEEvNT_6ParamsE:
[----:B------:R-:W-:Y:S01]  /*0000*/  LDC R1, c[0x0][0x28] ;  /* 0x00000a00ff017b82 */ /* 0x000fe20000000800 */
[----:B------:R-:W-:Y:S05]  /*0010*/  EXIT ;  /* 0x000000000000794d */ /* 0x000fea0003800000 */
.L_x_23:
        /* <DEDUP_REMOVED lines=14> */
.L_x_59:


//--------------------- .text._ZN7cutlass13device_kernelIN5flash19enable_sm80_to_sm89INS1_16FlashAttnFwdSm80INS1_25CollectiveMainloopFwdSm80ILi8ELi1ELb1EN4cute5tupleIJNS5_1CILi128EEES8_S8_EEELi128ENS_6half_tEfNS_4arch4Sm80ELb1ELb0ELb0ELb0ELb1ELb0ELb1ELb0EEENS1_21CollectiveEpilogueFwdIS9_NS6_IJNS7_ILi1EEESF_SF_EEESA_SC_Li256ELb0ELb1ELb0ELb0EEENS1_30DynamicPersistentTileSchedulerILi256ELi256ELb0ELb1ELb0EEEEEEEEEvNT_6ParamsE --------------------------
	.section	.text._ZN7cutlass13device_kernelIN5flash19enable_sm80_to_sm89INS1_16FlashAttnFwdSm80INS1_25CollectiveMainloopFwdSm80ILi8ELi1ELb1EN4cute5tupleIJNS5_1CILi128EEES8_S8_EEELi128ENS_6half_tEfNS_4arch4Sm80ELb1ELb0ELb0ELb0ELb1ELb0ELb1ELb0EEENS1_21CollectiveEpilogueFwdIS9_NS6_IJNS7_ILi1EEESF_SF_EEESA_SC_Li256ELb0ELb1ELb0ELb0EEENS1_30DynamicPersistentTileSchedulerILi256ELi256ELb0ELb1ELb0EEEEEEEEEvNT_6ParamsE,"ax",@progbits
	.align	128
.text._ZN7cutlass13device_kernelIN5flash19enable_sm80_to_sm89INS1_16FlashAttnFwdSm80INS1_25CollectiveMainloopFwdSm80ILi8ELi1ELb1EN4cute5tupleIJNS5_1CILi128EEES8_S8_EEELi128ENS_6half_tEfNS_4arch4Sm80ELb1ELb0ELb0ELb0ELb1ELb0ELb1ELb0EEENS1_21CollectiveEpilogueFwdIS9_NS6_IJNS7_ILi1EEESF_SF_EEESA_SC_Li256ELb0ELb1ELb0ELb0EEENS1_30DynamicPersistentTileSchedulerILi256ELi256ELb0ELb1ELb0EEEEEEEEEvNT_6ParamsE:
        .type           _ZN7cutlass13device_kernelIN5flash19enable_sm80_to_sm89INS1_16FlashAttnFwdSm80INS1_25CollectiveMainloopFwdSm80ILi8ELi1ELb1EN4cute5tupleIJNS5_1CILi128EEES8_S8_EEELi128ENS_6half_tEfNS_4arch4Sm80ELb1ELb0ELb0ELb0ELb1ELb0ELb1ELb0EEENS1_21CollectiveEpilogueFwdIS9_NS6_IJNS7_ILi1EEESF_SF_EEESA_SC_Li256ELb0ELb1ELb0ELb0EEENS1_30DynamicPersistentTileSchedulerILi256ELi256ELb0ELb1ELb0EEEEEEEEEvNT_6ParamsE,@function
        .size           _ZN7cutlass13device_kernelIN5flash19enable_sm80_to_sm89INS1_16FlashAttnFwdSm80INS1_25CollectiveMainloopFwdSm80ILi8ELi1ELb1EN4cute5tupleIJNS5_1CILi128EEES8_S8_EEELi128ENS_6half_tEfNS_4arch4Sm80ELb1ELb0ELb0ELb0ELb1ELb0ELb1ELb0EEENS1_21CollectiveEpilogueFwdIS9_NS6_IJNS7_ILi1EEESF_SF_EEESA_SC_Li256ELb0ELb1ELb0ELb0EEENS1_30DynamicPersistentTileSchedulerILi256ELi256ELb0ELb1ELb0EEEEEEEEEvNT_6ParamsE,(.L_x_60 - _ZN7cutlass13device_kernelIN5flash19enable_sm80_to_sm89INS1_16FlashAttnFwdSm80INS1_25CollectiveMainloopFwdSm80ILi8ELi1ELb1EN4cute5tupleIJNS5_1CILi128EEES8_S8_EEELi128ENS_6half_tEfNS_4arch4Sm80ELb1ELb0ELb0ELb0ELb1ELb0ELb1ELb0EEENS1_21CollectiveEpilogueFwdIS9_NS6_IJNS7_ILi1EEESF_SF_EEESA_SC_Li256ELb0ELb1ELb0ELb0EEENS1_30DynamicPersistentTileSchedulerILi256ELi256ELb0ELb1ELb0EEEEEEEEEvNT_6ParamsE)
        .other          _ZN7cutlass13device_kernelIN5flash19enable_sm80_to_sm89INS1_16FlashAttnFwdSm80INS1_25CollectiveMainloopFwdSm80ILi8ELi1ELb1EN4cute5tupleIJNS5_1CILi128EEES8_S8_EEELi128ENS_6half_tEfNS_4arch4Sm80ELb1ELb0ELb0ELb0ELb1ELb0ELb1ELb0EEENS1_21CollectiveEpilogueFwdIS9_NS6_IJNS7_ILi1EEESF_SF_EEESA_SC_Li256ELb0ELb1ELb0ELb0EEENS1_30DynamicPersistentTileSchedulerILi256ELi256ELb0ELb1ELb0EEEEEEEEEvNT_6ParamsE,@"STO_CUDA_ENTRY STV_DEFAULT"
_ZN7cutlass13device_kernelIN5flash19enable_sm80_to_sm89INS1_16FlashAttnFwdSm80INS1_25CollectiveMainloopFwdSm80ILi8ELi1ELb1EN4cute5tupleIJNS5_1CILi128EEES8_S8_EEELi128ENS_6half_tEfNS_4arch4Sm80ELb1ELb0ELb0ELb0ELb1ELb0ELb1ELb0EEENS1_21CollectiveEpilogueFwdIS9_NS6_IJNS7_ILi1EEESF_SF_EEESA_SC_Li256ELb0ELb1ELb0ELb0EEENS1_30DynamicPersistentTileSchedulerILi256ELi256ELb0ELb1ELb0EEEEEEEEEvNT_6ParamsE:
[----:B------:R-:W-:Y:S01]  /*0000*/  LDC R1, c[0x0][0x28] ;  /* 0x00000a00ff017b82 */ /* 0x000fe20000000800 */
[----:B------:R-:W-:Y:S05]  /*0010*/  EXIT ;  /* 0x000000000000794d */ /* 0x000fea0003800000 */
.L_x_24:
        /* <DEDUP_REMOVED lines=14> */
.L_x_60:


//--------------------- .text._ZN7cutlass13device_kernelIN5flash19enable_sm80_to_sm89INS1_16FlashAttnFwdSm80INS1_25CollectiveMainloopFwdSm80ILi8ELi1ELb1EN4cute5tupleIJNS5_1CILi128EEES8_S8_EEELi128ENS_6half_tEfNS_4arch4Sm80ELb1ELb0ELb0ELb1ELb1ELb0ELb1ELb0EEENS1_21CollectiveEpilogueFwdIS9_NS6_IJNS7_ILi1EEESF_SF_EEESA_SC_Li256ELb1ELb1ELb0ELb0EEENS1_19SingleTileSchedulerILb1ELb0ELb1ELi128EEEEEEEEEvNT_6ParamsE --------------------------
	.section	.text._ZN7cutlass13device_kernelIN5flash19enable_sm80_to_sm89INS1_16FlashAttnFwdSm80INS1_25CollectiveMainloopFwdSm80ILi8ELi1ELb1EN4cute5tupleIJNS5_1CILi128EEES8_S8_EEELi128ENS_6half_tEfNS_4arch4Sm80ELb1ELb0ELb0ELb1ELb1ELb0ELb1ELb0EEENS1_21CollectiveEpilogueFwdIS9_NS6_IJNS7_ILi1EEESF_SF_EEESA_SC_Li256ELb1ELb1ELb0ELb0EEENS1_19SingleTileSchedulerILb1ELb0ELb1ELi128EEEEEEEEEvNT_6ParamsE,"ax",@progbits
	.align	128
.text._ZN7cutlass13device_kernelIN5flash19enable_sm80_to_sm89INS1_16FlashAttnFwdSm80INS1_25CollectiveMainloopFwdSm80ILi8ELi1ELb1EN4cute5tupleIJNS5_1CILi128EEES8_S8_EEELi128ENS_6half_tEfNS_4arch4Sm80ELb1ELb0ELb0ELb1ELb1ELb0ELb1ELb0EEENS1_21CollectiveEpilogueFwdIS9_NS6_IJNS7_ILi1EEESF_SF_EEESA_SC_Li256ELb1ELb1ELb0ELb0EEENS1_19SingleTileSchedulerILb1ELb0ELb1ELi128EEEEEEEEEvNT_6ParamsE:
        .type           _ZN7cutlass13device_kernelIN5flash19enable_sm80_to_sm89INS1_16FlashAttnFwdSm80INS1_25CollectiveMainloopFwdSm80ILi8ELi1ELb1EN4cute5tupleIJNS5_1CILi128EEES8_S8_EEELi128ENS_6half_tEfNS_4arch4Sm80ELb1ELb0ELb0ELb1ELb1ELb0ELb1ELb0EEENS1_21CollectiveEpilogueFwdIS9_NS6_IJNS7_ILi1EEESF_SF_EEESA_SC_Li256ELb1ELb1ELb0ELb0EEENS1_19SingleTileSchedulerILb1ELb0ELb1ELi128EEEEEEEEEvNT_6ParamsE,@function
        .size           _ZN7cutlass13device_kernelIN5flash19enable_sm80_to_sm89INS1_16FlashAttnFwdSm80INS1_25CollectiveMainloopFwdSm80ILi8ELi1ELb1EN4cute5tupleIJNS5_1CILi128EEES8_S8_EEELi128ENS_6half_tEfNS_4arch4Sm80ELb1ELb0ELb0ELb1ELb1ELb0ELb1ELb0EEENS1_21CollectiveEpilogueFwdIS9_NS6_IJNS7_ILi1EEESF_SF_EEESA_SC_Li256ELb1ELb1ELb0ELb0EEENS1_19SingleTileSchedulerILb1ELb0ELb1ELi128EEEEEEEEEvNT_6ParamsE,(.L_x_61 - _ZN7cutlass13device_kernelIN5flash19enable_sm80_to_sm89INS1_16FlashAttnFwdSm80INS1_25CollectiveMainloopFwdSm80ILi8ELi1ELb1EN4cute5tupleIJNS5_1CILi128EEES8_S8_EEELi128ENS_6half_tEfNS_4arch4Sm80ELb1ELb0ELb0ELb1ELb1ELb0ELb1ELb0EEENS1_21CollectiveEpilogueFwdIS9_NS6_IJNS7_ILi1EEESF_SF_EEESA_SC_Li256ELb1ELb1ELb0ELb0EEENS1_19SingleTileSchedulerILb1ELb0ELb1ELi128EEEEEEEEEvNT_6ParamsE)
        .other          _ZN7cutlass13device_kernelIN5flash19enable_sm80_to_sm89INS1_16FlashAttnFwdSm80INS1_25CollectiveMainloopFwdSm80ILi8ELi1ELb1EN4cute5tupleIJNS5_1CILi128EEES8_S8_EEELi128ENS_6half_tEfNS_4arch4Sm80ELb1ELb0ELb0ELb1ELb1ELb0ELb1ELb0EEENS1_21CollectiveEpilogueFwdIS9_NS6_IJNS7_ILi1EEESF_SF_EEESA_SC_Li256ELb1ELb1ELb0ELb0EEENS1_19SingleTileSchedulerILb1ELb0ELb1ELi128EEEEEEEEEvNT_6ParamsE,@"STO_CUDA_ENTRY STV_DEFAULT"
_ZN7cutlass13device_kernelIN5flash19enable_sm80_to_sm89INS1_16FlashAttnFwdSm80INS1_25CollectiveMainloopFwdSm80ILi8ELi1ELb1EN4cute5tupleIJNS5_1CILi128EEES8_S8_EEELi128ENS_6half_tEfNS_4arch4Sm80ELb1ELb0ELb0ELb1ELb1ELb0ELb1ELb0EEENS1_21CollectiveEpilogueFwdIS9_NS6_IJNS7_ILi1EEESF_SF_EEESA_SC_Li256ELb1ELb1ELb0ELb0EEENS1_19SingleTileSchedulerILb1ELb0ELb1ELi128EEEEEEEEEvNT_6ParamsE:
[----:B------:R-:W-:Y:S01]  /*0000*/  LDC R1, c[0x0][0x28] ;  /* 0x00000a00ff017b82 */ /* 0x000fe20000000800 */
[----:B------:R-:W-:Y:S05]  /*0010*/  EXIT ;  /* 0x000000000000794d */ /* 0x000fea0003800000 */
.L_x_25:
        /* <DEDUP_REMOVED lines=14> */
.L_x_61:


//--------------------- .text._ZN7cutlass13device_kernelIN5flash19enable_sm80_to_sm89INS1_16FlashAttnFwdSm80INS1_25CollectiveMainloopFwdSm80ILi8ELi1ELb1EN4cute5tupleIJNS5_1CILi128EEES8_S8_EEELi128ENS_6half_tEfNS_4arch4Sm80ELb1ELb0ELb0ELb1ELb1ELb1ELb1ELb0EEENS1_21CollectiveEpilogueFwdIS9_NS6_IJNS7_ILi1EEESF_SF_EEESA_SC_Li256ELb1ELb1ELb0ELb0EEENS1_19SingleTileSchedulerILb1ELb0ELb1ELi128EEEEEEEEEvNT_6ParamsE --------------------------
	.section	.text._ZN7cutlass13device_kernelIN5flash19enable_sm80_to_sm89INS1_16FlashAttnFwdSm80INS1_25CollectiveMainloopFwdSm80ILi8ELi1ELb1EN4cute5tupleIJNS5_1CILi128EEES8_S8_EEELi128ENS_6half_tEfNS_4arch4Sm80ELb1ELb0ELb0ELb1ELb1ELb1ELb1ELb0EEENS1_21CollectiveEpilogueFwdIS9_NS6_IJNS7_ILi1EEESF_SF_EEESA_SC_Li256ELb1ELb1ELb0ELb0EEENS1_19SingleTileSchedulerILb1ELb0ELb1ELi128EEEEEEEEEvNT_6ParamsE,"ax",@progbits
	.align	128
.text._ZN7cutlass13device_kernelIN5flash19enable_sm80_to_sm89INS1_16FlashAttnFwdSm80INS1_25CollectiveMainloopFwdSm80ILi8ELi1ELb1EN4cute5tupleIJNS5_1CILi128EEES8_S8_EEELi128ENS_6half_tEfNS_4arch4Sm80ELb1ELb0ELb0ELb1ELb1ELb1ELb1ELb0EEENS1_21CollectiveEpilogueFwdIS9_NS6_IJNS7_ILi1EEESF_SF_EEESA_SC_Li256ELb1ELb1ELb0ELb0EEENS1_19SingleTileSchedulerILb1ELb0ELb1ELi128EEEEEEEEEvNT_6ParamsE:
        .type           _ZN7cutlass13device_kernelIN5flash19enable_sm80_to_sm89INS1_16FlashAttnFwdSm80INS1_25CollectiveMainloopFwdSm80ILi8ELi1ELb1EN4cute5tupleIJNS5_1CILi128EEES8_S8_EEELi128ENS_6half_tEfNS_4arch4Sm80ELb1ELb0ELb0ELb1ELb1ELb1ELb1ELb0EEENS1_21CollectiveEpilogueFwdIS9_NS6_IJNS7_ILi1EEESF_SF_EEESA_SC_Li256ELb1ELb1ELb0ELb0EEENS1_19SingleTileSchedulerILb1ELb0ELb1ELi128EEEEEEEEEvNT_6ParamsE,@function
        .size           _ZN7cutlass13device_kernelIN5flash19enable_sm80_to_sm89INS1_16FlashAttnFwdSm80INS1_25CollectiveMainloopFwdSm80ILi8ELi1ELb1EN4cute5tupleIJNS5_1CILi128EEES8_S8_EEELi128ENS_6half_tEfNS_4arch4Sm80ELb1ELb0ELb0ELb1ELb1ELb1ELb1ELb0EEENS1_21CollectiveEpilogueFwdIS9_NS6_IJNS7_ILi1EEESF_SF_EEESA_SC_Li256ELb1ELb1ELb0ELb0EEENS1_19SingleTileSchedulerILb1ELb0ELb1ELi128EEEEEEEEEvNT_6ParamsE,(.L_x_62 - _ZN7cutlass13device_kernelIN5flash19enable_sm80_to_sm89INS1_16FlashAttnFwdSm80INS1_25CollectiveMainloopFwdSm80ILi8ELi1ELb1EN4cute5tupleIJNS5_1CILi128EEES8_S8_EEELi128ENS_6half_tEfNS_4arch4Sm80ELb1ELb0ELb0ELb1ELb1ELb1ELb1ELb0EEENS1_21CollectiveEpilogueFwdIS9_NS6_IJNS7_ILi1EEESF_SF_EEESA_SC_Li256ELb1ELb1ELb0ELb0EEENS1_19SingleTileSchedulerILb1ELb0ELb1ELi128EEEEEEEEEvNT_6ParamsE)
        .other          _ZN7cutlass13device_kernelIN5flash19enable_sm80_to_sm89INS1_16FlashAttnFwdSm80INS1_25CollectiveMainloopFwdSm80ILi8ELi1ELb1EN4cute5tupleIJNS5_1CILi128EEES8_S8_EEELi128ENS_6half_tEfNS_4arch4Sm80ELb1ELb0ELb0ELb1ELb1ELb1ELb1ELb0EEENS1_21CollectiveEpilogueFwdIS9_NS6_IJNS7_ILi1EEESF_SF_EEESA_SC_Li256ELb1ELb1ELb0ELb0EEENS1_19SingleTileSchedulerILb1ELb0ELb1ELi128EEEEEEEEEvNT_6ParamsE,@"STO_CUDA_ENTRY STV_DEFAULT"
_ZN7cutlass13device_kernelIN5flash19enable_sm80_to_sm89INS1_16FlashAttnFwdSm80INS1_25CollectiveMainloopFwdSm80ILi8ELi1ELb1EN4cute5tupleIJNS5_1CILi128EEES8_S8_EEELi128ENS_6half_tEfNS_4arch4Sm80ELb1ELb0ELb0ELb1ELb1ELb1ELb1ELb0EEENS1_21CollectiveEpilogueFwdIS9_NS6_IJNS7_ILi1EEESF_SF_EEESA_SC_Li256ELb1ELb1ELb0ELb0EEENS1_19SingleTileSchedulerILb1ELb0ELb1ELi128EEEEEEEEEvNT_6ParamsE:
[----:B------:R-:W-:Y:S01]  /*0000*/  LDC R1, c[0x0][0x28] ;  /* 0x00000a00ff017b82 */ /* 0x000fe20000000800 */
[----:B------:R-:W-:Y:S05]  /*0010*/  EXIT ;  /* 0x000000000000794d */ /* 0x000fea0003800000 */
.L_x_26:
        /* <DEDUP_REMOVED lines=14> */
.L_x_62:


//--------------------- .text._ZN7cutlass13device_kernelIN5flash19enable_sm80_to_sm89INS1_16FlashAttnFwdSm80INS1_25CollectiveMainloopFwdSm80ILi4ELi1ELb0EN4cute5tupleIJNS5_1CILi128EEENS7_ILi64EEES8_EEELi128ENS_6half_tEfNS_4arch4Sm80ELb0ELb0ELb0ELb0ELb1ELb0ELb1ELb0EEENS1_21CollectiveEpilogueFwdINS6_IJS8_S8_S9_EEENS6_IJNS7_ILi1EEESH_SH_EEESB_SD_Li128ELb0ELb1ELb0ELb0EEENS1_19SingleTileSchedulerILb0ELb0ELb1ELi128EEEEEEEEEvNT_6ParamsE --------------------------
	.section	.text._ZN7cutlass13device_kernelIN5flash19enable_sm80_to_sm89INS1_16FlashAttnFwdSm80INS1_25CollectiveMainloopFwdSm80ILi4ELi1ELb0EN4cute5tupleIJNS5_1CILi128EEENS7_ILi64EEES8_EEELi128ENS_6half_tEfNS_4arch4Sm80ELb0ELb0ELb0ELb0ELb1ELb0ELb1ELb0EEENS1_21CollectiveEpilogueFwdINS6_IJS8_S8_S9_EEENS6_IJNS7_ILi1EEESH_SH_EEESB_SD_Li128ELb0ELb1ELb0ELb0EEENS1_19SingleTileSchedulerILb0ELb0ELb1ELi128EEEEEEEEEvNT_6ParamsE,"ax",@progbits
	.align	128
.text._ZN7cutlass13device_kernelIN5flash19enable_sm80_to_sm89INS1_16FlashAttnFwdSm80INS1_25CollectiveMainloopFwdSm80ILi4ELi1ELb0EN4cute5tupleIJNS5_1CILi128EEENS7_ILi64EEES8_EEELi128ENS_6half_tEfNS_4arch4Sm80ELb0ELb0ELb0ELb0ELb1ELb0ELb1ELb0EEENS1_21CollectiveEpilogueFwdINS6_IJS8_S8_S9_EEENS6_IJNS7_ILi1EEESH_SH_EEESB_SD_Li128ELb0ELb1ELb0ELb0EEENS1_19SingleTileSchedulerILb0ELb0ELb1ELi128EEEEEEEEEvNT_6ParamsE:
        .type           _ZN7cutlass13device_kernelIN5flash19enable_sm80_to_sm89INS1_16FlashAttnFwdSm80INS1_25CollectiveMainloopFwdSm80ILi4ELi1ELb0EN4cute5tupleIJNS5_1CILi128EEENS7_ILi64EEES8_EEELi128ENS_6half_tEfNS_4arch4Sm80ELb0ELb0ELb0ELb0ELb1ELb0ELb1ELb0EEENS1_21CollectiveEpilogueFwdINS6_IJS8_S8_S9_EEENS6_IJNS7_ILi1EEESH_SH_EEESB_SD_Li128ELb0ELb1ELb0ELb0EEENS1_19SingleTileSchedulerILb0ELb0ELb1ELi128EEEEEEEEEvNT_6ParamsE,@function
        .size           _ZN7cutlass13device_kernelIN5flash19enable_sm80_to_sm89INS1_16FlashAttnFwdSm80INS1_25CollectiveMainloopFwdSm80ILi4ELi1ELb0EN4cute5tupleIJNS5_1CILi128EEENS7_ILi64EEES8_EEELi128ENS_6half_tEfNS_4arch4Sm80ELb0ELb0ELb0ELb0ELb1ELb0ELb1ELb0EEENS1_21CollectiveEpilogueFwdINS6_IJS8_S8_S9_EEENS6_IJNS7_ILi1EEESH_SH_EEESB_SD_Li128ELb0ELb1ELb0ELb0EEENS1_19SingleTileSchedulerILb0ELb0ELb1ELi128EEEEEEEEEvNT_6ParamsE,(.L_x_63 - _ZN7cutlass13device_kernelIN5flash19enable_sm80_to_sm89INS1_16FlashAttnFwdSm80INS1_25CollectiveMainloopFwdSm80ILi4ELi1ELb0EN4cute5tupleIJNS5_1CILi128EEENS7_ILi64EEES8_EEELi128ENS_6half_tEfNS_4arch4Sm80ELb0ELb0ELb0ELb0ELb1ELb0ELb1ELb0EEENS1_21CollectiveEpilogueFwdINS6_IJS8_S8_S9_EEENS6_IJNS7_ILi1EEESH_SH_EEESB_SD_Li128ELb0ELb1ELb0ELb0EEENS1_19SingleTileSchedulerILb0ELb0ELb1ELi128EEEEEEEEEvNT_6ParamsE)
        .other          _ZN7cutlass13device_kernelIN5flash19enable_sm80_to_sm89INS1_16FlashAttnFwdSm80INS1_25CollectiveMainloopFwdSm80ILi4ELi1ELb0EN4cute5tupleIJNS5_1CILi128EEENS7_ILi64EEES8_EEELi128ENS_6half_tEfNS_4arch4Sm80ELb0ELb0ELb0ELb0ELb1ELb0ELb1ELb0EEENS1_21CollectiveEpilogueFwdINS6_IJS8_S8_S9_EEENS6_IJNS7_ILi1EEESH_SH_EEESB_SD_Li128ELb0ELb1ELb0ELb0EEENS1_19SingleTileSchedulerILb0ELb0ELb1ELi128EEEEEEEEEvNT_6ParamsE,@"STO_CUDA_ENTRY STV_DEFAULT"
_ZN7cutlass13device_kernelIN5flash19enable_sm80_to_sm89INS1_16FlashAttnFwdSm80INS1_25CollectiveMainloopFwdSm80ILi4ELi1ELb0EN4cute5tupleIJNS5_1CILi128EEENS7_ILi64EEES8_EEELi128ENS_6half_tEfNS_4arch4Sm80ELb0ELb0ELb0ELb0ELb1ELb0ELb1ELb0EEENS1_21CollectiveEpilogueFwdINS6_IJS8_S8_S9_EEENS6_IJNS7_ILi1EEESH_SH_EEESB_SD_Li128ELb0ELb1ELb0ELb0EEENS1_19SingleTileSchedulerILb0ELb0ELb1ELi128EEEEEEEEEvNT_6ParamsE:
[----:B------:R-:W-:Y:S01]  /*0000*/  LDC R1, c[0x0][0x28] ;  /* 0x00000a00ff017b82 */ /* 0x000fe20000000800 */
[----:B------:R-:W-:Y:S05]  /*0010*/  EXIT ;  /* 0x000000000000794d */ /* 0x000fea0003800000 */
.L_x_27:
        /* <DEDUP_REMOVED lines=14> */
.L_x_63:


//--------------------- .text._ZN7cutlass13device_kernelIN5flash19enable_sm80_to_sm89INS1_16FlashAttnFwdSm80INS1_25CollectiveMainloopFwdSm80ILi4ELi1ELb0EN4cute5tupleIJNS5_1CILi128EEENS7_ILi64EEES8_EEELi128ENS_6half_tEfNS_4arch4Sm80ELb0ELb0ELb0ELb1ELb1ELb0ELb1ELb0EEENS1_21CollectiveEpilogueFwdINS6_IJS8_S8_S9_EEENS6_IJNS7_ILi1EEESH_SH_EEESB_SD_Li128ELb1ELb1ELb0ELb0EEENS1_19SingleTileSchedulerILb1ELb0ELb1ELi128EEEEEEEEEvNT_6ParamsE --------------------------
	.section	.text._ZN7cutlass13device_kernelIN5flash19enable_sm80_to_sm89INS1_16FlashAttnFwdSm80INS1_25CollectiveMainloopFwdSm80ILi4ELi1ELb0EN4cute5tupleIJNS5_1CILi128EEENS7_ILi64EEES8_EEELi128ENS_6half_tEfNS_4arch4Sm80ELb0ELb0ELb0ELb1ELb1ELb0ELb1ELb0EEENS1_21CollectiveEpilogueFwdINS6_IJS8_S8_S9_EEENS6_IJNS7_ILi1EEESH_SH_EEESB_SD_Li128ELb1ELb1ELb0ELb0EEENS1_19SingleTileSchedulerILb1ELb0ELb1ELi128EEEEEEEEEvNT_6ParamsE,"ax",@progbits
	.align	128
.text._ZN7cutlass13device_kernelIN5flash19enable_sm80_to_sm89INS1_16FlashAttnFwdSm80INS1_25CollectiveMainloopFwdSm80ILi4ELi1ELb0EN4cute5tupleIJNS5_1CILi128EEENS7_ILi64EEES8_EEELi128ENS_6half_tEfNS_4arch4Sm80ELb0ELb0ELb0ELb1ELb1ELb0ELb1ELb0EEENS1_21CollectiveEpilogueFwdINS6_IJS8_S8_S9_EEENS6_IJNS7_ILi1EEESH_SH_EEESB_SD_Li128ELb1ELb1ELb0ELb0EEENS1_19SingleTileSchedulerILb1ELb0ELb1ELi128EEEEEEEEEvNT_6ParamsE:
        .type           _ZN7cutlass13device_kernelIN5flash19enable_sm80_to_sm89INS1_16FlashAttnFwdSm80INS1_25CollectiveMainloopFwdSm80ILi4ELi1ELb0EN4cute5tupleIJNS5_1CILi128EEENS7_ILi64EEES8_EEELi128ENS_6half_tEfNS_4arch4Sm80ELb0ELb0ELb0ELb1ELb1ELb0ELb1ELb0EEENS1_21CollectiveEpilogueFwdINS6_IJS8_S8_S9_EEENS6_IJNS7_ILi1EEESH_SH_EEESB_SD_Li128ELb1ELb1ELb0ELb0EEENS1_19SingleTileSchedulerILb1ELb0ELb1ELi128EEEEEEEEEvNT_6ParamsE,@function
        .size           _ZN7cutlass13device_kernelIN5flash19enable_sm80_to_sm89INS1_16FlashAttnFwdSm80INS1_25CollectiveMainloopFwdSm80ILi4ELi1ELb0EN4cute5tupleIJNS5_1CILi128EEENS7_ILi64EEES8_EEELi128ENS_6half_tEfNS_4arch4Sm80ELb0ELb0ELb0ELb1ELb1ELb0ELb1ELb0EEENS1_21CollectiveEpilogueFwdINS6_IJS8_S8_S9_EEENS6_IJNS7_ILi1EEESH_SH_EEESB_SD_Li128ELb1ELb1ELb0ELb0EEENS1_19SingleTileSchedulerILb1ELb0ELb1ELi128EEEEEEEEEvNT_6ParamsE,(.L_x_64 - _ZN7cutlass13device_kernelIN5flash19enable_sm80_to_sm89INS1_16FlashAttnFwdSm80INS1_25CollectiveMainloopFwdSm80ILi4ELi1ELb0EN4cute5tupleIJNS5_1CILi128EEENS7_ILi64EEES8_EEELi128ENS_6half_tEfNS_4arch4Sm80ELb0ELb0ELb0ELb1ELb1ELb0ELb1ELb0EEENS1_21CollectiveEpilogueFwdINS6_IJS8_S8_S9_EEENS6_IJNS7_ILi1EEESH_SH_EEESB_SD_Li128ELb1ELb1ELb0ELb0EEENS1_19SingleTileSchedulerILb1ELb0ELb1ELi128EEEEEEEEEvNT_6ParamsE)
        .other          _ZN7cutlass13device_kernelIN5flash19enable_sm80_to_sm89INS1_16FlashAttnFwdSm80INS1_25CollectiveMainloopFwdSm80ILi4ELi1ELb0EN4cute5tupleIJNS5_1CILi128EEENS7_ILi64EEES8_EEELi128ENS_6half_tEfNS_4arch4Sm80ELb0ELb0ELb0ELb1ELb1ELb0ELb1ELb0EEENS1_21CollectiveEpilogueFwdINS6_IJS8_S8_S9_EEENS6_IJNS7_ILi1EEESH_SH_EEESB_SD_Li128ELb1ELb1ELb0ELb0EEENS1_19SingleTileSchedulerILb1ELb0ELb1ELi128EEEEEEEEEvNT_6ParamsE,@"STO_CUDA_ENTRY STV_DEFAULT"
_ZN7cutlass13device_kernelIN5flash19enable_sm80_to_sm89INS1_16FlashAttnFwdSm80INS1_25CollectiveMainloopFwdSm80ILi4ELi1ELb0EN4cute5tupleIJNS5_1CILi128EEENS7_ILi64EEES8_EEELi128ENS_6half_tEfNS_4arch4Sm80ELb0ELb0ELb0ELb1ELb1ELb0ELb1ELb0EEENS1_21CollectiveEpilogueFwdINS6_IJS8_S8_S9_EEENS6_IJNS7_ILi1EEESH_SH_EEESB_SD_Li128ELb1ELb1ELb0ELb0EEENS1_19SingleTileSchedulerILb1ELb0ELb1ELi128EEEEEEEEEvNT_6ParamsE:
[----:B------:R-:W-:Y:S01]  /*0000*/  LDC R1, c[0x0][0x28] ;  /* 0x00000a00ff017b82 */ /* 0x000fe20000000800 */
[----:B------:R-:W-:Y:S05]  /*0010*/  EXIT ;  /* 0x000000000000794d */ /* 0x000fea0003800000 */
.L_x_28:
        /* <DEDUP_REMOVED lines=14> */
.L_x_64:


//--------------------- .text._ZN7cutlass13device_kernelIN5flash19enable_sm80_to_sm89INS1_16FlashAttnFwdSm80INS1_25CollectiveMainloopFwdSm80ILi4ELi1ELb0EN4cute5tupleIJNS5_1CILi128EEENS7_ILi64EEES8_EEELi128ENS_6half_tEfNS_4arch4Sm80ELb0ELb0ELb0ELb1ELb1ELb1ELb1ELb0EEENS1_21CollectiveEpilogueFwdINS6_IJS8_S8_S9_EEENS6_IJNS7_ILi1EEESH_SH_EEESB_SD_Li128ELb1ELb1ELb0ELb0EEENS1_19SingleTileSchedulerILb1ELb0ELb1ELi128EEEEEEEEEvNT_6ParamsE --------------------------
	.section	.text._ZN7cutlass13device_kernelIN5flash19enable_sm80_to_sm89INS1_16FlashAttnFwdSm80INS1_25CollectiveMainloopFwdSm80ILi4ELi1ELb0EN4cute5tupleIJNS5_1CILi128EEENS7_ILi64EEES8_EEELi128ENS_6half_tEfNS_4arch4Sm80ELb0ELb0ELb0ELb1ELb1ELb1ELb1ELb0EEENS1_21CollectiveEpilogueFwdINS6_IJS8_S8_S9_EEENS6_IJNS7_ILi1EEESH_SH_EEESB_SD_Li128ELb1ELb1ELb0ELb0EEENS1_19SingleTileSchedulerILb1ELb0ELb1ELi128EEEEEEEEEvNT_6ParamsE,"ax",@progbits
	.align	128
.text._ZN7cutlass13device_kernelIN5flash19enable_sm80_to_sm89INS1_16FlashAttnFwdSm80INS1_25CollectiveMainloopFwdSm80ILi4ELi1ELb0EN4cute5tupleIJNS5_1CILi128EEENS7_ILi64EEES8_EEELi128ENS_6half_tEfNS_4arch4Sm80ELb0ELb0ELb0ELb1ELb1ELb1ELb1ELb0EEENS1_21CollectiveEpilogueFwdINS6_IJS8_S8_S9_EEENS6_IJNS7_ILi1EEESH_SH_EEESB_SD_Li128ELb1ELb1ELb0ELb0EEENS1_19SingleTileSchedulerILb1ELb0ELb1ELi128EEEEEEEEEvNT_6ParamsE:
        .type           _ZN7cutlass13device_kernelIN5flash19enable_sm80_to_sm89INS1_16FlashAttnFwdSm80INS1_25CollectiveMainloopFwdSm80ILi4ELi1ELb0EN4cute5tupleIJNS5_1CILi128EEENS7_ILi64EEES8_EEELi128ENS_6half_tEfNS_4arch4Sm80ELb0ELb0ELb0ELb1ELb1ELb1ELb1ELb0EEENS1_21CollectiveEpilogueFwdINS6_IJS8_S8_S9_EEENS6_IJNS7_ILi1EEESH_SH_EEESB_SD_Li128ELb1ELb1ELb0ELb0EEENS1_19SingleTileSchedulerILb1ELb0ELb1ELi128EEEEEEEEEvNT_6ParamsE,@function
        .size           _ZN7cutlass13device_kernelIN5flash19enable_sm80_to_sm89INS1_16FlashAttnFwdSm80INS1_25CollectiveMainloopFwdSm80ILi4ELi1ELb0EN4cute5tupleIJNS5_1CILi128EEENS7_ILi64EEES8_EEELi128ENS_6half_tEfNS_4arch4Sm80ELb0ELb0ELb0ELb1ELb1ELb1ELb1ELb0EEENS1_21CollectiveEpilogueFwdINS6_IJS8_S8_S9_EEENS6_IJNS7_ILi1EEESH_SH_EEESB_SD_Li128ELb1ELb1ELb0ELb0EEENS1_19SingleTileSchedulerILb1ELb0ELb1ELi128EEEEEEEEEvNT_6ParamsE,(.L_x_65 - _ZN7cutlass13device_kernelIN5flash19enable_sm80_to_sm89INS1_16FlashAttnFwdSm80INS1_25CollectiveMainloopFwdSm80ILi4ELi1ELb0EN4cute5tupleIJNS5_1CILi128EEENS7_ILi64EEES8_EEELi128ENS_6half_tEfNS_4arch4Sm80ELb0ELb0ELb0ELb1ELb1ELb1ELb1ELb0EEENS1_21CollectiveEpilogueFwdINS6_IJS8_S8_S9_EEENS6_IJNS7_ILi1EEESH_SH_EEESB_SD_Li128ELb1ELb1ELb0ELb0EEENS1_19SingleTileSchedulerILb1ELb0ELb1ELi128EEEEEEEEEvNT_6ParamsE)
        .other          _ZN7cutlass13device_kernelIN5flash19enable_sm80_to_sm89INS1_16FlashAttnFwdSm80INS1_25CollectiveMainloopFwdSm80ILi4ELi1ELb0EN4cute5tupleIJNS5_1CILi128EEENS7_ILi64EEES8_EEELi128ENS_6half_tEfNS_4arch4Sm80ELb0ELb0ELb0ELb1ELb1ELb1ELb1ELb0EEENS1_21CollectiveEpilogueFwdINS6_IJS8_S8_S9_EEENS6_IJNS7_ILi1EEESH_SH_EEESB_SD_Li128ELb1ELb1ELb0ELb0EEENS1_19SingleTileSchedulerILb1ELb0ELb1ELi128EEEEEEEEEvNT_6ParamsE,@"STO_CUDA_ENTRY STV_DEFAULT"
_ZN7cutlass13device_kernelIN5flash19enable_sm80_to_sm89INS1_16FlashAttnFwdSm80INS1_25CollectiveMainloopFwdSm80ILi4ELi1ELb0EN4cute5tupleIJNS5_1CILi128EEENS7_ILi64EEES8_EEELi128ENS_6half_tEfNS_4arch4Sm80ELb0ELb0ELb0ELb1ELb1ELb1ELb1ELb0EEENS1_21CollectiveEpilogueFwdINS6_IJS8_S8_S9_EEENS6_IJNS7_ILi1EEESH_SH_EEESB_SD_Li128ELb1ELb1ELb0ELb0EEENS1_19SingleTileSchedulerILb1ELb0ELb1ELi128EEEEEEEEEvNT_6ParamsE:
[----:B------:R-:W-:Y:S01]  /*0000*/  LDC R1, c[0x0][0x28] ;  /* 0x00000a00ff017b82 */ /* 0x000fe20000000800 */
[----:B------:R-:W-:Y:S05]  /*0010*/  EXIT ;  /* 0x000000000000794d */ /* 0x000fea0003800000 */
.L_x_29:
        /* <DEDUP_REMOVED lines=14> */
.L_x_65:


//--------------------- .text._ZN7cutlass13device_kernelIN5flash19enable_sm80_to_sm89INS1_16FlashAttnFwdSm80INS1_25CollectiveMainloopFwdSm80ILi4ELi1ELb0EN4cute5tupleIJNS5_1CILi128EEENS7_ILi48EEES8_EEELi128ENS_6half_tEfNS_4arch4Sm80ELb0ELb1ELb0ELb0ELb1ELb0ELb1ELb0EEENS1_21CollectiveEpilogueFwdINS6_IJS8_S8_S9_EEENS6_IJNS7_ILi1EEESH_SH_EEESB_SD_Li128ELb0ELb1ELb0ELb0EEENS1_19SingleTileSchedulerILb0ELb0ELb1ELi128EEEEEEEEEvNT_6ParamsE --------------------------
	.section	.text._ZN7cutlass13device_kernelIN5flash19enable_sm80_to_sm89INS1_16FlashAttnFwdSm80INS1_25CollectiveMainloopFwdSm80ILi4ELi1ELb0EN4cute5tupleIJNS5_1CILi128EEENS7_ILi48EEES8_EEELi128ENS_6half_tEfNS_4arch4Sm80ELb0ELb1ELb0ELb0ELb1ELb0ELb1ELb0EEENS1_21CollectiveEpilogueFwdINS6_IJS8_S8_S9_EEENS6_IJNS7_ILi1EEESH_SH_EEESB_SD_Li128ELb0ELb1ELb0ELb0EEENS1_19SingleTileSchedulerILb0ELb0ELb1ELi128EEEEEEEEEvNT_6ParamsE,"ax",@progbits
	.align	128
.text._ZN7cutlass13device_kernelIN5flash19enable_sm80_to_sm89INS1_16FlashAttnFwdSm80INS1_25CollectiveMainloopFwdSm80ILi4ELi1ELb0EN4cute5tupleIJNS5_1CILi128EEENS7_ILi48EEES8_EEELi128ENS_6half_tEfNS_4arch4Sm80ELb0ELb1ELb0ELb0ELb1ELb0ELb1ELb0EEENS1_21CollectiveEpilogueFwdINS6_IJS8_S8_S9_EEENS6_IJNS7_ILi1EEESH_SH_EEESB_SD_Li128ELb0ELb1ELb0ELb0EEENS1_19SingleTileSchedulerILb0ELb0ELb1ELi128EEEEEEEEEvNT_6ParamsE:
        .type           _ZN7cutlass13device_kernelIN5flash19enable_sm80_to_sm89INS1_16FlashAttnFwdSm80INS1_25CollectiveMainloopFwdSm80ILi4ELi1ELb0EN4cute5tupleIJNS5_1CILi128EEENS7_ILi48EEES8_EEELi128ENS_6half_tEfNS_4arch4Sm80ELb0ELb1ELb0ELb0ELb1ELb0ELb1ELb0EEENS1_21CollectiveEpilogueFwdINS6_IJS8_S8_S9_EEENS6_IJNS7_ILi1EEESH_SH_EEESB_SD_Li128ELb0ELb1ELb0ELb0EEENS1_19SingleTileSchedulerILb0ELb0ELb1ELi128EEEEEEEEEvNT_6ParamsE,@function
        .size           _ZN7cutlass13device_kernelIN5flash19enable_sm80_to_sm89INS1_16FlashAttnFwdSm80INS1_25CollectiveMainloopFwdSm80ILi4ELi1ELb0EN4cute5tupleIJNS5_1CILi128EEENS7_ILi48EEES8_EEELi128ENS_6half_tEfNS_4arch4Sm80ELb0ELb1ELb0ELb0ELb1ELb0ELb1ELb0EEENS1_21CollectiveEpilogueFwdINS6_IJS8_S8_S9_EEENS6_IJNS7_ILi1EEESH_SH_EEESB_SD_Li128ELb0ELb1ELb0ELb0EEENS1_19SingleTileSchedulerILb0ELb0ELb1ELi128EEEEEEEEEvNT_6ParamsE,(.L_x_66 - _ZN7cutlass13device_kernelIN5flash19enable_sm80_to_sm89INS1_16FlashAttnFwdSm80INS1_25CollectiveMainloopFwdSm80ILi4ELi1ELb0EN4cute5tupleIJNS5_1CILi128EEENS7_ILi48EEES8_EEELi128ENS_6half_tEfNS_4arch4Sm80ELb0ELb1ELb0ELb0ELb1ELb0ELb1ELb0EEENS1_21CollectiveEpilogueFwdINS6_IJS8_S8_S9_EEENS6_IJNS7_ILi1EEESH_SH_EEESB_SD_Li128ELb0ELb1ELb0ELb0EEENS1_19SingleTileSchedulerILb0ELb0ELb1ELi128EEEEEEEEEvNT_6ParamsE)
        .other          _ZN7cutlass13device_kernelIN5flash19enable_sm80_to_sm89INS1_16FlashAttnFwdSm80INS1_25CollectiveMainloopFwdSm80ILi4ELi1ELb0EN4cute5tupleIJNS5_1CILi128EEENS7_ILi48EEES8_EEELi128ENS_6half_tEfNS_4arch4Sm80ELb0ELb1ELb0ELb0ELb1ELb0ELb1ELb0EEENS1_21CollectiveEpilogueFwdINS6_IJS8_S8_S9_EEENS6_IJNS7_ILi1EEESH_SH_EEESB_SD_Li128ELb0ELb1ELb0ELb0EEENS1_19SingleTileSchedulerILb0ELb0ELb1ELi128EEEEEEEEEvNT_6ParamsE,@"STO_CUDA_ENTRY STV_DEFAULT"
_ZN7cutlass13device_kernelIN5flash19enable_sm80_to_sm89INS1_16FlashAttnFwdSm80INS1_25CollectiveMainloopFwdSm80ILi4ELi1ELb0EN4cute5tupleIJNS5_1CILi128EEENS7_ILi48EEES8_EEELi128ENS_6half_tEfNS_4arch4Sm80ELb0ELb1ELb0ELb0ELb1ELb0ELb1ELb0EEENS1_21CollectiveEpilogueFwdINS6_IJS8_S8_S9_EEENS6_IJNS7_ILi1EEESH_SH_EEESB_SD_Li128ELb0ELb1ELb0ELb0EEENS1_19SingleTileSchedulerILb0ELb0ELb1ELi128EEEEEEEEEvNT_6ParamsE:
[----:B------:R-:W-:Y:S01]  /*0000*/  LDC R1, c[0x0][0x28] ;  /* 0x00000a00ff017b82 */ /* 0x000fe20000000800 */
[----:B------:R-:W-:Y:S05]  /*0010*/  EXIT ;  /* 0x000000000000794d */ /* 0x000fea0003800000 */
.L_x_30:
        /* <DEDUP_REMOVED lines=14> */
.L_x_66:


//--------------------- .text._ZN7cutlass13device_kernelIN5flash19enable_sm80_to_sm89INS1_16FlashAttnFwdSm80INS1_25CollectiveMainloopFwdSm80ILi4ELi1ELb0EN4cute5tupleIJNS5_1CILi128EEENS7_ILi48EEES8_EEELi128ENS_6half_tEfNS_4arch4Sm80ELb0ELb1ELb0ELb1ELb1ELb0ELb1ELb0EEENS1_21CollectiveEpilogueFwdINS6_IJS8_S8_S9_EEENS6_IJNS7_ILi1EEESH_SH_EEESB_SD_Li128ELb1ELb1ELb0ELb0EEENS1_19SingleTileSchedulerILb1ELb0ELb1ELi128EEEEEEEEEvNT_6ParamsE --------------------------
	.section	.text._ZN7cutlass13device_kernelIN5flash19enable_sm80_to_sm89INS1_16FlashAttnFwdSm80INS1_25CollectiveMainloopFwdSm80ILi4ELi1ELb0EN4cute5tupleIJNS5_1CILi128EEENS7_ILi48EEES8_EEELi128ENS_6half_tEfNS_4arch4Sm80ELb0ELb1ELb0ELb1ELb1ELb0ELb1ELb0EEENS1_21CollectiveEpilogueFwdINS6_IJS8_S8_S9_EEENS6_IJNS7_ILi1EEESH_SH_EEESB_SD_Li128ELb1ELb1ELb0ELb0EEENS1_19SingleTileSchedulerILb1ELb0ELb1ELi128EEEEEEEEEvNT_6ParamsE,"ax",@progbits
	.align	128
.text._ZN7cutlass13device_kernelIN5flash19enable_sm80_to_sm89INS1_16FlashAttnFwdSm80INS1_25CollectiveMainloopFwdSm80ILi4ELi1ELb0EN4cute5tupleIJNS5_1CILi128EEENS7_ILi48EEES8_EEELi128ENS_6half_tEfNS_4arch4Sm80ELb0ELb1ELb0ELb1ELb1ELb0ELb1ELb0EEENS1_21CollectiveEpilogueFwdINS6_IJS8_S8_S9_EEENS6_IJNS7_ILi1EEESH_SH_EEESB_SD_Li128ELb1ELb1ELb0ELb0EEENS1_19SingleTileSchedulerILb1ELb0ELb1ELi128EEEEEEEEEvNT_6ParamsE:
        .type           _ZN7cutlass13device_kernelIN5flash19enable_sm80_to_sm89INS1_16FlashAttnFwdSm80INS1_25CollectiveMainloopFwdSm80ILi4ELi1ELb0EN4cute5tupleIJNS5_1CILi128EEENS7_ILi48EEES8_EEELi128ENS_6half_tEfNS_4arch4Sm80ELb0ELb1ELb0ELb1ELb1ELb0ELb1ELb0EEENS1_21CollectiveEpilogueFwdINS6_IJS8_S8_S9_EEENS6_IJNS7_ILi1EEESH_SH_EEESB_SD_Li128ELb1ELb1ELb0ELb0EEENS1_19SingleTileSchedulerILb1ELb0ELb1ELi128EEEEEEEEEvNT_6ParamsE,@function
        .size           _ZN7cutlass13device_kernelIN5flash19enable_sm80_to_sm89INS1_16FlashAttnFwdSm80INS1_25CollectiveMainloopFwdSm80ILi4ELi1ELb0EN4cute5tupleIJNS5_1CILi128EEENS7_ILi48EEES8_EEELi128ENS_6half_tEfNS_4arch4Sm80ELb0ELb1ELb0ELb1ELb1ELb0ELb1ELb0EEENS1_21CollectiveEpilogueFwdINS6_IJS8_S8_S9_EEENS6_IJNS7_ILi1EEESH_SH_EEESB_SD_Li128ELb1ELb1ELb0ELb0EEENS1_19SingleTileSchedulerILb1ELb0ELb1ELi128EEEEEEEEEvNT_6ParamsE,(.L_x_67 - _ZN7cutlass13device_kernelIN5flash19enable_sm80_to_sm89INS1_16FlashAttnFwdSm80INS1_25CollectiveMainloopFwdSm80ILi4ELi1ELb0EN4cute5tupleIJNS5_1CILi128EEENS7_ILi48EEES8_EEELi128ENS_6half_tEfNS_4arch4Sm80ELb0ELb1ELb0ELb1ELb1ELb0ELb1ELb0EEENS1_21CollectiveEpilogueFwdINS6_IJS8_S8_S9_EEENS6_IJNS7_ILi1EEESH_SH_EEESB_SD_Li128ELb1ELb1ELb0ELb0EEENS1_19SingleTileSchedulerILb1ELb0ELb1ELi128EEEEEEEEEvNT_6ParamsE)
        .other          _ZN7cutlass13device_kernelIN5flash19enable_sm80_to_sm89INS1_16FlashAttnFwdSm80INS1_25CollectiveMainloopFwdSm80ILi4ELi1ELb0EN4cute5tupleIJNS5_1CILi128EEENS7_ILi48EEES8_EEELi128ENS_6half_tEfNS_4arch4Sm80ELb0ELb1ELb0ELb1ELb1ELb0ELb1ELb0EEENS1_21CollectiveEpilogueFwdINS6_IJS8_S8_S9_EEENS6_IJNS7_ILi1EEESH_SH_EEESB_SD_Li128ELb1ELb1ELb0ELb0EEENS1_19SingleTileSchedulerILb1ELb0ELb1ELi128EEEEEEEEEvNT_6ParamsE,@"STO_CUDA_ENTRY STV_DEFAULT"
_ZN7cutlass13device_kernelIN5flash19enable_sm80_to_sm89INS1_16FlashAttnFwdSm80INS1_25CollectiveMainloopFwdSm80ILi4ELi1ELb0EN4cute5tupleIJNS5_1CILi128EEENS7_ILi48EEES8_EEELi128ENS_6half_tEfNS_4arch4Sm80ELb0ELb1ELb0ELb1ELb1ELb0ELb1ELb0EEENS1_21CollectiveEpilogueFwdINS6_IJS8_S8_S9_EEENS6_IJNS7_ILi1EEESH_SH_EEESB_SD_Li128ELb1ELb1ELb0ELb0EEENS1_19SingleTileSchedulerILb1ELb0ELb1ELi128EEEEEEEEEvNT_6ParamsE:
[----:B------:R-:W-:Y:S01]  /*0000*/  LDC R1, c[0x0][0x28] ;  /* 0x00000a00ff017b82 */ /* 0x000fe20000000800 */
[----:B------:R-:W-:Y:S05]  /*0010*/  EXIT ;  /* 0x000000000000794d */ /* 0x000fea0003800000 */
.L_x_31:
        /* <DEDUP_REMOVED lines=14> */
.L_x_67:


//--------------------- .text._ZN7cutlass13device_kernelIN5flash19enable_sm80_to_sm89INS1_16FlashAttnFwdSm80INS1_25CollectiveMainloopFwdSm80ILi4ELi1ELb0EN4cute5tupleIJNS5_1CILi128EEENS7_ILi48EEES8_EEELi128ENS_6half_tEfNS_4arch4Sm80ELb0ELb1ELb0ELb1ELb1ELb1ELb1ELb0EEENS1_21CollectiveEpilogueFwdINS6_IJS8_S8_S9_EEENS6_IJNS7_ILi1EEESH_SH_EEESB_SD_Li128ELb1ELb1ELb0ELb0EEENS1_19SingleTileSchedulerILb1ELb0ELb1ELi128EEEEEEEEEvNT_6ParamsE --------------------------
	.section	.text._ZN7cutlass13device_kernelIN5flash19enable_sm80_to_sm89INS1_16FlashAttnFwdSm80INS1_25CollectiveMainloopFwdSm80ILi4ELi1ELb0EN4cute5tupleIJNS5_1CILi128EEENS7_ILi48EEES8_EEELi128ENS_6half_tEfNS_4arch4Sm80ELb0ELb1ELb0ELb1ELb1ELb1ELb1ELb0EEENS1_21CollectiveEpilogueFwdINS6_IJS8_S8_S9_EEENS6_IJNS7_ILi1EEESH_SH_EEESB_SD_Li128ELb1ELb1ELb0ELb0EEENS1_19SingleTileSchedulerILb1ELb0ELb1ELi128EEEEEEEEEvNT_6ParamsE,"ax",@progbits
	.align	128
.text._ZN7cutlass13device_kernelIN5flash19enable_sm80_to_sm89INS1_16FlashAttnFwdSm80INS1_25CollectiveMainloopFwdSm80ILi4ELi1ELb0EN4cute5tupleIJNS5_1CILi128EEENS7_ILi48EEES8_EEELi128ENS_6half_tEfNS_4arch4Sm80ELb0ELb1ELb0ELb1ELb1ELb1ELb1ELb0EEENS1_21CollectiveEpilogueFwdINS6_IJS8_S8_S9_EEENS6_IJNS7_ILi1EEESH_SH_EEESB_SD_Li128ELb1ELb1ELb0ELb0EEENS1_19SingleTileSchedulerILb1ELb0ELb1ELi128EEEEEEEEEvNT_6ParamsE:
        .type           _ZN7cutlass13device_kernelIN5flash19enable_sm80_to_sm89INS1_16FlashAttnFwdSm80INS1_25CollectiveMainloopFwdSm80ILi4ELi1ELb0EN4cute5tupleIJNS5_1CILi128EEENS7_ILi48EEES8_EEELi128ENS_6half_tEfNS_4arch4Sm80ELb0ELb1ELb0ELb1ELb1ELb1ELb1ELb0EEENS1_21CollectiveEpilogueFwdINS6_IJS8_S8_S9_EEENS6_IJNS7_ILi1EEESH_SH_EEESB_SD_Li128ELb1ELb1ELb0ELb0EEENS1_19SingleTileSchedulerILb1ELb0ELb1ELi128EEEEEEEEEvNT_6ParamsE,@function
        .size           _ZN7cutlass13device_kernelIN5flash19enable_sm80_to_sm89INS1_16FlashAttnFwdSm80INS1_25CollectiveMainloopFwdSm80ILi4ELi1ELb0EN4cute5tupleIJNS5_1CILi128EEENS7_ILi48EEES8_EEELi128ENS_6half_tEfNS_4arch4Sm80ELb0ELb1ELb0ELb1ELb1ELb1ELb1ELb0EEENS1_21CollectiveEpilogueFwdINS6_IJS8_S8_S9_EEENS6_IJNS7_ILi1EEESH_SH_EEESB_SD_Li128ELb1ELb1ELb0ELb0EEENS1_19SingleTileSchedulerILb1ELb0ELb1ELi128EEEEEEEEEvNT_6ParamsE,(.L_x_68 - _ZN7cutlass13device_kernelIN5flash19enable_sm80_to_sm89INS1_16FlashAttnFwdSm80INS1_25CollectiveMainloopFwdSm80ILi4ELi1ELb0EN4cute5tupleIJNS5_1CILi128EEENS7_ILi48EEES8_EEELi128ENS_6half_tEfNS_4arch4Sm80ELb0ELb1ELb0ELb1ELb1ELb1ELb1ELb0EEENS1_21CollectiveEpilogueFwdINS6_IJS8_S8_S9_EEENS6_IJNS7_ILi1EEESH_SH_EEESB_SD_Li128ELb1ELb1ELb0ELb0EEENS1_19SingleTileSchedulerILb1ELb0ELb1ELi128EEEEEEEEEvNT_6ParamsE)
        .other          _ZN7cutlass13device_kernelIN5flash19enable_sm80_to_sm89INS1_16FlashAttnFwdSm80INS1_25CollectiveMainloopFwdSm80ILi4ELi1ELb0EN4cute5tupleIJNS5_1CILi128EEENS7_ILi48EEES8_EEELi128ENS_6half_tEfNS_4arch4Sm80ELb0ELb1ELb0ELb1ELb1ELb1ELb1ELb0EEENS1_21CollectiveEpilogueFwdINS6_IJS8_S8_S9_EEENS6_IJNS7_ILi1EEESH_SH_EEESB_SD_Li128ELb1ELb1ELb0ELb0EEENS1_19SingleTileSchedulerILb1ELb0ELb1ELi128EEEEEEEEEvNT_6ParamsE,@"STO_CUDA_ENTRY STV_DEFAULT"
_ZN7cutlass13device_kernelIN5flash19enable_sm80_to_sm89INS1_16FlashAttnFwdSm80INS1_25CollectiveMainloopFwdSm80ILi4ELi1ELb0EN4cute5tupleIJNS5_1CILi128EEENS7_ILi48EEES8_EEELi128ENS_6half_tEfNS_4arch4Sm80ELb0ELb1ELb0ELb1ELb1ELb1ELb1ELb0EEENS1_21CollectiveEpilogueFwdINS6_IJS8_S8_S9_EEENS6_IJNS7_ILi1EEESH_SH_EEESB_SD_Li128ELb1ELb1ELb0ELb0EEENS1_19SingleTileSchedulerILb1ELb0ELb1ELi128EEEEEEEEEvNT_6ParamsE:
[----:B------:R-:W-:Y:S01]  /*0000*/  LDC R1, c[0x0][0x28] ;  /* 0x00000a00ff017b82 */ /* 0x000fe20000000800 */
[----:B------:R-:W-:Y:S05]  /*0010*/  EXIT ;  /* 0x000000000000794d */ /* 0x000fea0003800000 */
.L_x_32:
        /* <DEDUP_REMOVED lines=14> */
.L_x_68:


//--------------------- .text._ZN7cutlass13device_kernelIN5flash19enable_sm80_to_sm89INS1_16FlashAttnFwdSm80INS1_25CollectiveMainloopFwdSm80ILi4ELi1ELb0EN4cute5tupleIJNS5_1CILi128EEENS7_ILi64EEES8_EEELi128ENS_6half_tEfNS_4arch4Sm80ELb1ELb0ELb0ELb0ELb1ELb0ELb1ELb0EEENS1_21CollectiveEpilogueFwdINS6_IJS8_S8_S9_EEENS6_IJNS7_ILi1EEESH_SH_EEESB_SD_Li128ELb0ELb1ELb0ELb0EEENS1_30DynamicPersistentTileSchedulerILi128ELi128ELb0ELb1ELb0EEEEEEEEEvNT_6ParamsE --------------------------
	.section	.text._ZN7cutlass13device_kernelIN5flash19enable_sm80_to_sm89INS1_16FlashAttnFwdSm80INS1_25CollectiveMainloopFwdSm80ILi4ELi1ELb0EN4cute5tupleIJNS5_1CILi128EEENS7_ILi64EEES8_EEELi128ENS_6half_tEfNS_4arch4Sm80ELb1ELb0ELb0ELb0ELb1ELb0ELb1ELb0EEENS1_21CollectiveEpilogueFwdINS6_IJS8_S8_S9_EEENS6_IJNS7_ILi1EEESH_SH_EEESB_SD_Li128ELb0ELb1ELb0ELb0EEENS1_30DynamicPersistentTileSchedulerILi128ELi128ELb0ELb1ELb0EEEEEEEEEvNT_6ParamsE,"ax",@progbits
	.align	128
.text._ZN7cutlass13device_kernelIN5flash19enable_sm80_to_sm89INS1_16FlashAttnFwdSm80INS1_25CollectiveMainloopFwdSm80ILi4ELi1ELb0EN4cute5tupleIJNS5_1CILi128EEENS7_ILi64EEES8_EEELi128ENS_6half_tEfNS_4arch4Sm80ELb1ELb0ELb0ELb0ELb1ELb0ELb1ELb0EEENS1_21CollectiveEpilogueFwdINS6_IJS8_S8_S9_EEENS6_IJNS7_ILi1EEESH_SH_EEESB_SD_Li128ELb0ELb1ELb0ELb0EEENS1_30DynamicPersistentTileSchedulerILi128ELi128ELb0ELb1ELb0EEEEEEEEEvNT_6ParamsE:
        .type           _ZN7cutlass13device_kernelIN5flash19enable_sm80_to_sm89INS1_16FlashAttnFwdSm80INS1_25CollectiveMainloopFwdSm80ILi4ELi1ELb0EN4cute5tupleIJNS5_1CILi128EEENS7_ILi64EEES8_EEELi128ENS_6half_tEfNS_4arch4Sm80ELb1ELb0ELb0ELb0ELb1ELb0ELb1ELb0EEENS1_21CollectiveEpilogueFwdINS6_IJS8_S8_S9_EEENS6_IJNS7_ILi1EEESH_SH_EEESB_SD_Li128ELb0ELb1ELb0ELb0EEENS1_30DynamicPersistentTileSchedulerILi128ELi128ELb0ELb1ELb0EEEEEEEEEvNT_6ParamsE,@function
        .size           _ZN7cutlass13device_kernelIN5flash19enable_sm80_to_sm89INS1_16FlashAttnFwdSm80INS1_25CollectiveMainloopFwdSm80ILi4ELi1ELb0EN4cute5tupleIJNS5_1CILi128EEENS7_ILi64EEES8_EEELi128ENS_6half_tEfNS_4arch4Sm80ELb1ELb0ELb0ELb0ELb1ELb0ELb1ELb0EEENS1_21CollectiveEpilogueFwdINS6_IJS8_S8_S9_EEENS6_IJNS7_ILi1EEESH_SH_EEESB_SD_Li128ELb0ELb1ELb0ELb0EEENS1_30DynamicPersistentTileSchedulerILi128ELi128ELb0ELb1ELb0EEEEEEEEEvNT_6ParamsE,(.L_x_69 - _ZN7cutlass13device_kernelIN5flash19enable_sm80_to_sm89INS1_16FlashAttnFwdSm80INS1_25CollectiveMainloopFwdSm80ILi4ELi1ELb0EN4cute5tupleIJNS5_1CILi128EEENS7_ILi64EEES8_EEELi128ENS_6half_tEfNS_4arch4Sm80ELb1ELb0ELb0ELb0ELb1ELb0ELb1ELb0EEENS1_21CollectiveEpilogueFwdINS6_IJS8_S8_S9_EEENS6_IJNS7_ILi1EEESH_SH_EEESB_SD_Li128ELb0ELb1ELb0ELb0EEENS1_30DynamicPersistentTileSchedulerILi128ELi128ELb0ELb1ELb0EEEEEEEEEvNT_6ParamsE)
        .other          _ZN7cutlass13device_kernelIN5flash19enable_sm80_to_sm89INS1_16FlashAttnFwdSm80INS1_25CollectiveMainloopFwdSm80ILi4ELi1ELb0EN4cute5tupleIJNS5_1CILi128EEENS7_ILi64EEES8_EEELi128ENS_6half_tEfNS_4arch4Sm80ELb1ELb0ELb0ELb0ELb1ELb0ELb1ELb0EEENS1_21CollectiveEpilogueFwdINS6_IJS8_S8_S9_EEENS6_IJNS7_ILi1EEESH_SH_EEESB_SD_Li128ELb0ELb1ELb0ELb0EEENS1_30DynamicPersistentTileSchedulerILi128ELi128ELb0ELb1ELb0EEEEEEEEEvNT_6ParamsE,@"STO_CUDA_ENTRY STV_DEFAULT"
_ZN7cutlass13device_kernelIN5flash19enable_sm80_to_sm89INS1_16FlashAttnFwdSm80INS1_25CollectiveMainloopFwdSm80ILi4ELi1ELb0EN4cute5tupleIJNS5_1CILi128EEENS7_ILi64EEES8_EEELi128ENS_6half_tEfNS_4arch4Sm80ELb1ELb0ELb0ELb0ELb1ELb0ELb1ELb0EEENS1_21CollectiveEpilogueFwdINS6_IJS8_S8_S9_EEENS6_IJNS7_ILi1EEESH_SH_EEESB_SD_Li128ELb0ELb1ELb0ELb0EEENS1_30DynamicPersistentTileSchedulerILi128ELi128ELb0ELb1ELb0EEEEEEEEEvNT_6ParamsE:
[----:B------:R-:W-:Y:S01]  /*0000*/  LDC R1, c[0x0][0x28] ;  /* 0x00000a00ff017b82 */ /* 0x000fe20000000800 */
[----:B------:R-:W-:Y:S05]  /*0010*/  EXIT ;  /* 0x000000000000794d */ /* 0x000fea0003800000 */
.L_x_33:
        /* <DEDUP_REMOVED lines=14> */
.L_x_69:


//--------------------- .text._ZN7cutlass13device_kernelIN5flash19enable_sm80_to_sm89INS1_16FlashAttnFwdSm80INS1_25CollectiveMainloopFwdSm80ILi4ELi1ELb0EN4cute5tupleIJNS5_1CILi128EEENS7_ILi64EEES8_EEELi128ENS_6half_tEfNS_4arch4Sm80ELb1ELb0ELb0ELb1ELb1ELb0ELb1ELb0EEENS1_21CollectiveEpilogueFwdINS6_IJS8_S8_S9_EEENS6_IJNS7_ILi1EEESH_SH_EEESB_SD_Li128ELb1ELb1ELb0ELb0EEENS1_19SingleTileSchedulerILb1ELb0ELb1ELi128EEEEEEEEEvNT_6ParamsE --------------------------
	.section	.text._ZN7cutlass13device_kernelIN5flash19enable_sm80_to_sm89INS1_16FlashAttnFwdSm80INS1_25CollectiveMainloopFwdSm80ILi4ELi1ELb0EN4cute5tupleIJNS5_1CILi128EEENS7_ILi64EEES8_EEELi128ENS_6half_tEfNS_4arch4Sm80ELb1ELb0ELb0ELb1ELb1ELb0ELb1ELb0EEENS1_21CollectiveEpilogueFwdINS6_IJS8_S8_S9_EEENS6_IJNS7_ILi1EEESH_SH_EEESB_SD_Li128ELb1ELb1ELb0ELb0EEENS1_19SingleTileSchedulerILb1ELb0ELb1ELi128EEEEEEEEEvNT_6ParamsE,"ax",@progbits
	.align	128
.text._ZN7cutlass13device_kernelIN5flash19enable_sm80_to_sm89INS1_16FlashAttnFwdSm80INS1_25CollectiveMainloopFwdSm80ILi4ELi1ELb0EN4cute5tupleIJNS5_1CILi128EEENS7_ILi64EEES8_EEELi128ENS_6half_tEfNS_4arch4Sm80ELb1ELb0ELb0ELb1ELb1ELb0ELb1ELb0EEENS1_21CollectiveEpilogueFwdINS6_IJS8_S8_S9_EEENS6_IJNS7_ILi1EEESH_SH_EEESB_SD_Li128ELb1ELb1ELb0ELb0EEENS1_19SingleTileSchedulerILb1ELb0ELb1ELi128EEEEEEEEEvNT_6ParamsE:
        .type           _ZN7cutlass13device_kernelIN5flash19enable_sm80_to_sm89INS1_16FlashAttnFwdSm80INS1_25CollectiveMainloopFwdSm80ILi4ELi1ELb0EN4cute5tupleIJNS5_1CILi128EEENS7_ILi64EEES8_EEELi128ENS_6half_tEfNS_4arch4Sm80ELb1ELb0ELb0ELb1ELb1ELb0ELb1ELb0EEENS1_21CollectiveEpilogueFwdINS6_IJS8_S8_S9_EEENS6_IJNS7_ILi1EEESH_SH_EEESB_SD_Li128ELb1ELb1ELb0ELb0EEENS1_19SingleTileSchedulerILb1ELb0ELb1ELi128EEEEEEEEEvNT_6ParamsE,@function
        .size           _ZN7cutlass13device_kernelIN5flash19enable_sm80_to_sm89INS1_16FlashAttnFwdSm80INS1_25CollectiveMainloopFwdSm80ILi4ELi1ELb0EN4cute5tupleIJNS5_1CILi128EEENS7_ILi64EEES8_EEELi128ENS_6half_tEfNS_4arch4Sm80ELb1ELb0ELb0ELb1ELb1ELb0ELb1ELb0EEENS1_21CollectiveEpilogueFwdINS6_IJS8_S8_S9_EEENS6_IJNS7_ILi1EEESH_SH_EEESB_SD_Li128ELb1ELb1ELb0ELb0EEENS1_19SingleTileSchedulerILb1ELb0ELb1ELi128EEEEEEEEEvNT_6ParamsE,(.L_x_70 - _ZN7cutlass13device_kernelIN5flash19enable_sm80_to_sm89INS1_16FlashAttnFwdSm80INS1_25CollectiveMainloopFwdSm80ILi4ELi1ELb0EN4cute5tupleIJNS5_1CILi128EEENS7_ILi64EEES8_EEELi128ENS_6half_tEfNS_4arch4Sm80ELb1ELb0ELb0ELb1ELb1ELb0ELb1ELb0EEENS1_21CollectiveEpilogueFwdINS6_IJS8_S8_S9_EEENS6_IJNS7_ILi1EEESH_SH_EEESB_SD_Li128ELb1ELb1ELb0ELb0EEENS1_19SingleTileSchedulerILb1ELb0ELb1ELi128EEEEEEEEEvNT_6ParamsE)
        .other          _ZN7cutlass13device_kernelIN5flash19enable_sm80_to_sm89INS1_16FlashAttnFwdSm80INS1_25CollectiveMainloopFwdSm80ILi4ELi1ELb0EN4cute5tupleIJNS5_1CILi128EEENS7_ILi64EEES8_EEELi128ENS_6half_tEfNS_4arch4Sm80ELb1ELb0ELb0ELb1ELb1ELb0ELb1ELb0EEENS1_21CollectiveEpilogueFwdINS6_IJS8_S8_S9_EEENS6_IJNS7_ILi1EEESH_SH_EEESB_SD_Li128ELb1ELb1ELb0ELb0EEENS1_19SingleTileSchedulerILb1ELb0ELb1ELi128EEEEEEEEEvNT_6ParamsE,@"STO_CUDA_ENTRY STV_DEFAULT"
_ZN7cutlass13device_kernelIN5flash19enable_sm80_to_sm89INS1_16FlashAttnFwdSm80INS1_25CollectiveMainloopFwdSm80ILi4ELi1ELb0EN4cute5tupleIJNS5_1CILi128EEENS7_ILi64EEES8_EEELi128ENS_6half_tEfNS_4arch4Sm80ELb1ELb0ELb0ELb1ELb1ELb0ELb1ELb0EEENS1_21CollectiveEpilogueFwdINS6_IJS8_S8_S9_EEENS6_IJNS7_ILi1EEESH_SH_EEESB_SD_Li128ELb1ELb1ELb0ELb0EEENS1_19SingleTileSchedulerILb1ELb0ELb1ELi128EEEEEEEEEvNT_6ParamsE:
[----:B------:R-:W-:Y:S01]  /*0000*/  LDC R1, c[0x0][0x28] ;  /* 0x00000a00ff017b82 */ /* 0x000fe20000000800 */
[----:B------:R-:W-:Y:S05]  /*0010*/  EXIT ;  /* 0x000000000000794d */ /* 0x000fea0003800000 */
.L_x_34:
        /* <DEDUP_REMOVED lines=14> */
.L_x_70:


//--------------------- .text._ZN7cutlass13device_kernelIN5flash19enable_sm80_to_sm89INS1_16FlashAttnFwdSm80INS1_25CollectiveMainloopFwdSm80ILi4ELi1ELb0EN4cute5tupleIJNS5_1CILi128EEENS7_ILi64EEES8_EEELi128ENS_6half_tEfNS_4arch4Sm80ELb1ELb0ELb0ELb1ELb1ELb1ELb1ELb0EEENS1_21CollectiveEpilogueFwdINS6_IJS8_S8_S9_EEENS6_IJNS7_ILi1EEESH_SH_EEESB_SD_Li128ELb1ELb1ELb0ELb0EEENS1_19SingleTileSchedulerILb1ELb0ELb1ELi128EEEEEEEEEvNT_6ParamsE --------------------------
	.section	.text._ZN7cutlass13device_kernelIN5flash19enable_sm80_to_sm89INS1_16FlashAttnFwdSm80INS1_25CollectiveMainloopFwdSm80ILi4ELi1ELb0EN4cute5tupleIJNS5_1CILi128EEENS7_ILi64EEES8_EEELi128ENS_6half_tEfNS_4arch4Sm80ELb1ELb0ELb0ELb1ELb1ELb1ELb1ELb0EEENS1_21CollectiveEpilogueFwdINS6_IJS8_S8_S9_EEENS6_IJNS7_ILi1EEESH_SH_EEESB_SD_Li128ELb1ELb1ELb0ELb0EEENS1_19SingleTileSchedulerILb1ELb0ELb1ELi128EEEEEEEEEvNT_6ParamsE,"ax",@progbits
	.align	128
.text._ZN7cutlass13device_kernelIN5flash19enable_sm80_to_sm89INS1_16FlashAttnFwdSm80INS1_25CollectiveMainloopFwdSm80ILi4ELi1ELb0EN4cute5tupleIJNS5_1CILi128EEENS7_ILi64EEES8_EEELi128ENS_6half_tEfNS_4arch4Sm80ELb1ELb0ELb0ELb1ELb1ELb1ELb1ELb0EEENS1_21CollectiveEpilogueFwdINS6_IJS8_S8_S9_EEENS6_IJNS7_ILi1EEESH_SH_EEESB_SD_Li128ELb1ELb1ELb0ELb0EEENS1_19SingleTileSchedulerILb1ELb0ELb1ELi128EEEEEEEEEvNT_6ParamsE:
        .type           _ZN7cutlass13device_kernelIN5flash19enable_sm80_to_sm89INS1_16FlashAttnFwdSm80INS1_25CollectiveMainloopFwdSm80ILi4ELi1ELb0EN4cute5tupleIJNS5_1CILi128EEENS7_ILi64EEES8_EEELi128ENS_6half_tEfNS_4arch4Sm80ELb1ELb0ELb0ELb1ELb1ELb1ELb1ELb0EEENS1_21CollectiveEpilogueFwdINS6_IJS8_S8_S9_EEENS6_IJNS7_ILi1EEESH_SH_EEESB_SD_Li128ELb1ELb1ELb0ELb0EEENS1_19SingleTileSchedulerILb1ELb0ELb1ELi128EEEEEEEEEvNT_6ParamsE,@function
        .size           _ZN7cutlass13device_kernelIN5flash19enable_sm80_to_sm89INS1_16FlashAttnFwdSm80INS1_25CollectiveMainloopFwdSm80ILi4ELi1ELb0EN4cute5tupleIJNS5_1CILi128EEENS7_ILi64EEES8_EEELi128ENS_6half_tEfNS_4arch4Sm80ELb1ELb0ELb0ELb1ELb1ELb1ELb1ELb0EEENS1_21CollectiveEpilogueFwdINS6_IJS8_S8_S9_EEENS6_IJNS7_ILi1EEESH_SH_EEESB_SD_Li128ELb1ELb1ELb0ELb0EEENS1_19SingleTileSchedulerILb1ELb0ELb1ELi128EEEEEEEEEvNT_6ParamsE,(.L_x_71 - _ZN7cutlass13device_kernelIN5flash19enable_sm80_to_sm89INS1_16FlashAttnFwdSm80INS1_25CollectiveMainloopFwdSm80ILi4ELi1ELb0EN4cute5tupleIJNS5_1CILi128EEENS7_ILi64EEES8_EEELi128ENS_6half_tEfNS_4arch4Sm80ELb1ELb0ELb0ELb1ELb1ELb1ELb1ELb0EEENS1_21CollectiveEpilogueFwdINS6_IJS8_S8_S9_EEENS6_IJNS7_ILi1EEESH_SH_EEESB_SD_Li128ELb1ELb1ELb0ELb0EEENS1_19SingleTileSchedulerILb1ELb0ELb1ELi128EEEEEEEEEvNT_6ParamsE)
        .other          _ZN7cutlass13device_kernelIN5flash19enable_sm80_to_sm89INS1_16FlashAttnFwdSm80INS1_25CollectiveMainloopFwdSm80ILi4ELi1ELb0EN4cute5tupleIJNS5_1CILi128EEENS7_ILi64EEES8_EEELi128ENS_6half_tEfNS_4arch4Sm80ELb1ELb0ELb0ELb1ELb1ELb1ELb1ELb0EEENS1_21CollectiveEpilogueFwdINS6_IJS8_S8_S9_EEENS6_IJNS7_ILi1EEESH_SH_EEESB_SD_Li128ELb1ELb1ELb0ELb0EEENS1_19SingleTileSchedulerILb1ELb0ELb1ELi128EEEEEEEEEvNT_6ParamsE,@"STO_CUDA_ENTRY STV_DEFAULT"
_ZN7cutlass13device_kernelIN5flash19enable_sm80_to_sm89INS1_16FlashAttnFwdSm80INS1_25CollectiveMainloopFwdSm80ILi4ELi1ELb0EN4cute5tupleIJNS5_1CILi128EEENS7_ILi64EEES8_EEELi128ENS_6half_tEfNS_4arch4Sm80ELb1ELb0ELb0ELb1ELb1ELb1ELb1ELb0EEENS1_21CollectiveEpilogueFwdINS6_IJS8_S8_S9_EEENS6_IJNS7_ILi1EEESH_SH_EEESB_SD_Li128ELb1ELb1ELb0ELb0EEENS1_19SingleTileSchedulerILb1ELb0ELb1ELi128EEEEEEEEEvNT_6ParamsE:
[----:B------:R-:W-:Y:S01]  /*0000*/  LDC R1, c[0x0][0x28] ;  /* 0x00000a00ff017b82 */ /* 0x000fe20000000800 */
[----:B------:R-:W-:Y:S05]  /*0010*/  EXIT ;  /* 0x000000000000794d */ /* 0x000fea0003800000 */
.L_x_35:
        /* <DEDUP_REMOVED lines=14> */
.L_x_71:


//--------------------- .nv.shared.reserved.0     --------------------------
	.section	.nv.shared.reserved.0,"aw",@nobits
	.weak		__nv_reservedSMEM_offset_0_alias
	.size		__nv_reservedSMEM_offset_0_alias, 0, 0
	.other		__nv_reservedSMEM_offset_0_alias,@"STO_CUDA_RESERVED_SHARED STV_DEFAULT"
__nv_reservedSMEM_offset_0_alias:
	.zero		0


//--------------------- .nv.global                --------------------------
	.section	.nv.global,"aw",@nobits
.nv.global:
	.type		_ZN83_INTERNAL_44eea984_47_flash_fwd_hdim128_fp16_paged_softcapall_sm80_cu_b81ac279_31484cute1_E,@object
	.size		_ZN83_INTERNAL_44eea984_47_flash_fwd_hdim128_fp16_paged_softcapall_sm80_cu_b81ac279_31484cute1_E,(_ZN83_INTERNAL_44eea984_47_flash_fwd_hdim128_fp16_paged_softcapall_sm80_cu_b81ac279_31484cuda3std3__45__cpo6cbeginE - _ZN83_INTERNAL_44eea984_47_flash_fwd_hdim128_fp16_paged_softcapall_sm80_cu_b81ac279_31484cute1_E)
_ZN83_INTERNAL_44eea984_47_flash_fwd_hdim128_fp16_paged_softcapall_sm80_cu_b81ac279_31484cute1_E:
	.zero		1
	.type		_ZN83_INTERNAL_44eea984_47_flash_fwd_hdim128_fp16_paged_softcapall_sm80_cu_b81ac279_31484cuda3std3__45__cpo6cbeginE,@object
	.size		_ZN83_INTERNAL_44eea984_47_flash_fwd_hdim128_fp16_paged_softcapall_sm80_cu_b81ac279_31484cuda3std3__45__cpo6cbeginE,(_ZN83_INTERNAL_44eea984_47_flash_fwd_hdim128_fp16_paged_softcapall_sm80_cu_b81ac279_31484cuda3std3__48in_placeE - _ZN83_INTERNAL_44eea984_47_flash_fwd_hdim128_fp16_paged_softcapall_sm80_cu_b81ac279_31484cuda3std3__45__cpo6cbeginE)
_ZN83_INTERNAL_44eea984_47_flash_fwd_hdim128_fp16_paged_softcapall_sm80_cu_b81ac279_31484cuda3std3__45__cpo6cbeginE:
	.zero		1
	.type		_ZN83_INTERNAL_44eea984_47_flash_fwd_hdim128_fp16_paged_softcapall_sm80_cu_b81ac279_31484cuda3std3__48in_placeE,@object
	.size		_ZN83_INTERNAL_44eea984_47_flash_fwd_hdim128_fp16_paged_softcapall_sm80_cu_b81ac279_31484cuda3std3__48in_placeE,(_ZN83_INTERNAL_44eea984_47_flash_fwd_hdim128_fp16_paged_softcapall_sm80_cu_b81ac279_31484cuda3std6ranges3__45__cpo9iter_moveE - _ZN83_INTERNAL_44eea984_47_flash_fwd_hdim128_fp16_paged_softcapall_sm80_cu_b81ac279_31484cuda3std3__48in_placeE)
_ZN83_INTERNAL_44eea984_47_flash_fwd_hdim128_fp16_paged_softcapall_sm80_cu_b81ac279_31484cuda3std3__48in_placeE:
	.zero		1
	.type		_ZN83_INTERNAL_44eea984_47_flash_fwd_hdim128_fp16_paged_softcapall_sm80_cu_b81ac279_31484cuda3std6ranges3__45__cpo9iter_moveE,@object
	.size		_ZN83_INTERNAL_44eea984_47_flash_fwd_hdim128_fp16_paged_softcapall_sm80_cu_b81ac279_31484cuda3std6ranges3__45__cpo9iter_moveE,(_ZN83_INTERNAL_44eea984_47_flash_fwd_hdim128_fp16_paged_softcapall_sm80_cu_b81ac279_31484cuda3std3__45__cpo5beginE - _ZN83_INTERNAL_44eea984_47_flash_fwd_hdim128_fp16_paged_softcapall_sm80_cu_b81ac279_31484cuda3std6ranges3__45__cpo9iter_moveE)
_ZN83_INTERNAL_44eea984_47_flash_fwd_hdim128_fp16_paged_softcapall_sm80_cu_b81ac279_31484cuda3std6ranges3__45__cpo9iter_moveE:
	.zero		1
	.type		_ZN83_INTERNAL_44eea984_47_flash_fwd_hdim128_fp16_paged_softcapall_sm80_cu_b81ac279_31484cuda3std3__45__cpo5beginE,@object
	.size		_ZN83_INTERNAL_44eea984_47_flash_fwd_hdim128_fp16_paged_softcapall_sm80_cu_b81ac279_31484cuda3std3__45__cpo5beginE,(_ZN83_INTERNAL_44eea984_47_flash_fwd_hdim128_fp16_paged_softcapall_sm80_cu_b81ac279_31484cuda3std3__485_GLOBAL__N__44eea984_47_flash_fwd_hdim128_fp16_paged_softcapall_sm80_cu_b81ac279_31486ignoreE - _ZN83_INTERNAL_44eea984_47_flash_fwd_hdim128_fp16_paged_softcapall_sm80_cu_b81ac279_31484cuda3std3__45__cpo5beginE)
_ZN83_INTERNAL_44eea984_47_flash_fwd_hdim128_fp16_paged_softcapall_sm80_cu_b81ac279_31484cuda3std3__45__cpo5beginE:
	.zero		1
	.type		_ZN83_INTERNAL_44eea984_47_flash_fwd_hdim128_fp16_paged_softcapall_sm80_cu_b81ac279_31484cuda3std3__485_GLOBAL__N__44eea984_47_flash_fwd_hdim128_fp16_paged_softcapall_sm80_cu_b81ac279_31486ignoreE,@object
	.size		_ZN83_INTERNAL_44eea984_47_flash_fwd_hdim128_fp16_paged_softcapall_sm80_cu_b81ac279_31484cuda3std3__485_GLOBAL__N__44eea984_47_flash_fwd_hdim128_fp16_paged_softcapall_sm80_cu_b81ac279_31486ignoreE,(_ZN83_INTERNAL_44eea984_47_flash_fwd_hdim128_fp16_paged_softcapall_sm80_cu_b81ac279_31484cute7productE - _ZN83_INTERNAL_44eea984_47_flash_fwd_hdim128_fp16_paged_softcapall_sm80_cu_b81ac279_31484cuda3std3__485_GLOBAL__N__44eea984_47_flash_fwd_hdim128_fp16_paged_softcapall_sm80_cu_b81ac279_31486ignoreE)
_ZN83_INTERNAL_44eea984_47_flash_fwd_hdim128_fp16_paged_softcapall_sm80_cu_b81ac279_31484cuda3std3__485_GLOBAL__N__44eea984_47_flash_fwd_hdim128_fp16_paged_softcapall_sm80_cu_b81ac279_31486ignoreE:
	.zero		1
	.type		_ZN83_INTERNAL_44eea984_47_flash_fwd_hdim128_fp16_paged_softcapall_sm80_cu_b81ac279_31484cute7productE,@object
	.size		_ZN83_INTERNAL_44eea984_47_flash_fwd_hdim128_fp16_paged_softcapall_sm80_cu_b81ac279_31484cute7productE,(_ZN83_INTERNAL_44eea984_47_flash_fwd_hdim128_fp16_paged_softcapall_sm80_cu_b81ac279_31484cuda3std3__45__cpo3endE - _ZN83_INTERNAL_44eea984_47_flash_fwd_hdim128_fp16_paged_softcapall_sm80_cu_b81ac279_31484cute7productE)
_ZN83_INTERNAL_44eea984_47_flash_fwd_hdim128_fp16_paged_softcapall_sm80_cu_b81ac279_31484cute7productE:
	.zero		1
	.type		_ZN83_INTERNAL_44eea984_47_flash_fwd_hdim128_fp16_paged_softcapall_sm80_cu_b81ac279_31484cuda3std3__45__cpo3endE,@object
	.size		_ZN83_INTERNAL_44eea984_47_flash_fwd_hdim128_fp16_paged_softcapall_sm80_cu_b81ac279_31484cuda3std3__45__cpo3endE,(_ZN83_INTERNAL_44eea984_47_flash_fwd_hdim128_fp16_paged_softcapall_sm80_cu_b81ac279_31484cuda3std3__419piecewise_constructE - _ZN83_INTERNAL_44eea984_47_flash_fwd_hdim128_fp16_paged_softcapall_sm80_cu_b81ac279_31484cuda3std3__45__cpo3endE)
_ZN83_INTERNAL_44eea984_47_flash_fwd_hdim128_fp16_paged_softcapall_sm80_cu_b81ac279_31484cuda3std3__45__cpo3endE:
	.zero		1
	.type		_ZN83_INTERNAL_44eea984_47_flash_fwd_hdim128_fp16_paged_softcapall_sm80_cu_b81ac279_31484cuda3std3__419piecewise_constructE,@object
	.size		_ZN83_INTERNAL_44eea984_47_flash_fwd_hdim128_fp16_paged_softcapall_sm80_cu_b81ac279_31484cuda3std3__419piecewise_constructE,(_ZN83_INTERNAL_44eea984_47_flash_fwd_hdim128_fp16_paged_softcapall_sm80_cu_b81ac279_31484cuda3std3__45__cpo4cendE - _ZN83_INTERNAL_44eea984_47_flash_fwd_hdim128_fp16_paged_softcapall_sm80_cu_b81ac279_31484cuda3std3__419piecewise_constructE)
_ZN83_INTERNAL_44eea984_47_flash_fwd_hdim128_fp16_paged_softcapall_sm80_cu_b81ac279_31484cuda3std3__419piecewise_constructE:
	.zero		1
	.type		_ZN83_INTERNAL_44eea984_47_flash_fwd_hdim128_fp16_paged_softcapall_sm80_cu_b81ac279_31484cuda3std3__45__cpo4cendE,@object
	.size		_ZN83_INTERNAL_44eea984_47_flash_fwd_hdim128_fp16_paged_softcapall_sm80_cu_b81ac279_31484cuda3std3__45__cpo4cendE,(_ZN83_INTERNAL_44eea984_47_flash_fwd_hdim128_fp16_paged_softcapall_sm80_cu_b81ac279_31484cuda3std6ranges3__45__cpo4swapE - _ZN83_INTERNAL_44eea984_47_flash_fwd_hdim128_fp16_paged_softcapall_sm80_cu_b81ac279_31484cuda3std3__45__cpo4cendE)
_ZN83_INTERNAL_44eea984_47_flash_fwd_hdim128_fp16_paged_softcapall_sm80_cu_b81ac279_31484cuda3std3__45__cpo4cendE:
	.zero		1
	.type		_ZN83_INTERNAL_44eea984_47_flash_fwd_hdim128_fp16_paged_softcapall_sm80_cu_b81ac279_31484cuda3std6ranges3__45__cpo4swapE,@object
	.size		_ZN83_INTERNAL_44eea984_47_flash_fwd_hdim128_fp16_paged_softcapall_sm80_cu_b81ac279_31484cuda3std6ranges3__45__cpo4swapE,(.L_7 - _ZN83_INTERNAL_44eea984_47_flash_fwd_hdim128_fp16_paged_softcapall_sm80_cu_b81ac279_31484cuda3std6ranges3__45__cpo4swapE)
_ZN83_INTERNAL_44eea984_47_flash_fwd_hdim128_fp16_paged_softcapall_sm80_cu_b81ac279_31484cuda3std6ranges3__45__cpo4swapE:
	.zero		1
.L_7:


//--------------------- .nv.constant0._ZN7cutlass13device_kernelIN5flash19enable_sm80_to_sm89INS1_16FlashAttnFwdSm80INS1_25CollectiveMainloopFwdSm80ILi8ELi1ELb1EN4cute5tupleIJNS5_1CILi128EEES8_S8_EEELi128ENS_6half_tEfNS_4arch4Sm80ELb0ELb0ELb1ELb0ELb1ELb0ELb1ELb0EEENS1_21CollectiveEpilogueFwdIS9_NS6_IJNS7_ILi1EEESF_SF_EEESA_SC_Li256ELb0ELb1ELb0ELb0EEENS1_19SingleTileSchedulerILb0ELb0ELb1ELi128EEEEEEEEEvNT_6ParamsE --------------------------
	.section	.nv.constant0._ZN7cutlass13device_kernelIN5flash19enable_sm80_to_sm89INS1_16FlashAttnFwdSm80INS1_25CollectiveMainloopFwdSm80ILi8ELi1ELb1EN4cute5tupleIJNS5_1CILi128EEES8_S8_EEELi128ENS_6half_tEfNS_4arch4Sm80ELb0ELb0ELb1ELb0ELb1ELb0ELb1ELb0EEENS1_21CollectiveEpilogueFwdIS9_NS6_IJNS7_ILi1EEESF_SF_EEESA_SC_Li256ELb0ELb1ELb0ELb0EEENS1_19SingleTileSchedulerILb0ELb0ELb1ELi128EEEEEEEEEvNT_6ParamsE,"a",@progbits
	.sectionflags	@""
	.align	4
.nv.constant0._ZN7cutlass13device_kernelIN5flash19enable_sm80_to_sm89INS1_16FlashAttnFwdSm80INS1_25CollectiveMainloopFwdSm80ILi8ELi1ELb1EN4cute5tupleIJNS5_1CILi128EEES8_S8_EEELi128ENS_6half_tEfNS_4arch4Sm80ELb0ELb0ELb1ELb0ELb1ELb0ELb1ELb0EEENS1_21CollectiveEpilogueFwdIS9_NS6_IJNS7_ILi1EEESF_SF_EEESA_SC_Li256ELb0ELb1ELb0ELb0EEENS1_19SingleTileSchedulerILb0ELb0ELb1ELi128EEEEEEEEEvNT_6ParamsE:
	.zero		1576


//--------------------- .nv.constant0._ZN7cutlass13device_kernelIN5flash19enable_sm80_to_sm89INS1_16FlashAttnFwdSm80INS1_25CollectiveMainloopFwdSm80ILi8ELi1ELb1EN4cute5tupleIJNS5_1CILi128EEES8_S8_EEELi128ENS_6half_tEfNS_4arch4Sm80ELb0ELb0ELb1ELb1ELb1ELb0ELb1ELb0EEENS1_21CollectiveEpilogueFwdIS9_NS6_IJNS7_ILi1EEESF_SF_EEESA_SC_Li256ELb1ELb1ELb0ELb0EEENS1_19SingleTileSchedulerILb1ELb0ELb1ELi128EEEEEEEEEvNT_6ParamsE --------------------------
	.section	.nv.constant0._ZN7cutlass13device_kernelIN5flash19enable_sm80_to_sm89INS1_16FlashAttnFwdSm80INS1_25CollectiveMainloopFwdSm80ILi8ELi1ELb1EN4cute5tupleIJNS5_1CILi128EEES8_S8_EEELi128ENS_6half_tEfNS_4arch4Sm80ELb0ELb0ELb1ELb1ELb1ELb0ELb1ELb0EEENS1_21CollectiveEpilogueFwdIS9_NS6_IJNS7_ILi1EEESF_SF_EEESA_SC_Li256ELb1ELb1ELb0ELb0EEENS1_19SingleTileSchedulerILb1ELb0ELb1ELi128EEEEEEEEEvNT_6ParamsE,"a",@progbits
	.sectionflags	@""
	.align	4
.nv.constant0._ZN7cutlass13device_kernelIN5flash19enable_sm80_to_sm89INS1_16FlashAttnFwdSm80INS1_25CollectiveMainloopFwdSm80ILi8ELi1ELb1EN4cute5tupleIJNS5_1CILi128EEES8_S8_EEELi128ENS_6half_tEfNS_4arch4Sm80ELb0ELb0ELb1ELb1ELb1ELb0ELb1ELb0EEENS1_21CollectiveEpilogueFwdIS9_NS6_IJNS7_ILi1EEESF_SF_EEESA_SC_Li256ELb1ELb1ELb0ELb0EEENS1_19SingleTileSchedulerILb1ELb0ELb1ELi128EEEEEEEEEvNT_6ParamsE:
	.zero		1576


//--------------------- .nv.constant0._ZN7cutlass13device_kernelIN5flash19enable_sm80_to_sm89INS1_16FlashAttnFwdSm80INS1_25CollectiveMainloopFwdSm80ILi8ELi1ELb1EN4cute5tupleIJNS5_1CILi128EEES8_S8_EEELi128ENS_6half_tEfNS_4arch4Sm80ELb0ELb0ELb1ELb1ELb1ELb1ELb1ELb0EEENS1_21CollectiveEpilogueFwdIS9_NS6_IJNS7_ILi1EEESF_SF_EEESA_SC_Li256ELb1ELb1ELb0ELb0EEENS1_19SingleTileSchedulerILb1ELb0ELb1ELi128EEEEEEEEEvNT_6ParamsE --------------------------
	.section	.nv.constant0._ZN7cutlass13device_kernelIN5flash19enable_sm80_to_sm89INS1_16FlashAttnFwdSm80INS1_25CollectiveMainloopFwdSm80ILi8ELi1ELb1EN4cute5tupleIJNS5_1CILi128EEES8_S8_EEELi128ENS_6half_tEfNS_4arch4Sm80ELb0ELb0ELb1ELb1ELb1ELb1ELb1ELb0EEENS1_21CollectiveEpilogueFwdIS9_NS6_IJNS7_ILi1EEESF_SF_EEESA_SC_Li256ELb1ELb1ELb0ELb0EEENS1_19SingleTileSchedulerILb1ELb0ELb1ELi128EEEEEEEEEvNT_6ParamsE,"a",@progbits
	.sectionflags	@""
	.align	4
.nv.constant0._ZN7cutlass13device_kernelIN5flash19enable_sm80_to_sm89INS1_16FlashAttnFwdSm80INS1_25CollectiveMainloopFwdSm80ILi8ELi1ELb1EN4cute5tupleIJNS5_1CILi128EEES8_S8_EEELi128ENS_6half_tEfNS_4arch4Sm80ELb0ELb0ELb1ELb1ELb1ELb1ELb1ELb0EEENS1_21CollectiveEpilogueFwdIS9_NS6_IJNS7_ILi1EEESF_SF_EEESA_SC_Li256ELb1ELb1ELb0ELb0EEENS1_19SingleTileSchedulerILb1ELb0ELb1ELi128EEEEEEEEEvNT_6ParamsE:
	.zero		1576


//--------------------- .nv.constant0._ZN7cutlass13device_kernelIN5flash19enable_sm80_to_sm89INS1_16FlashAttnFwdSm80INS1_25CollectiveMainloopFwdSm80ILi8ELi1ELb1EN4cute5tupleIJNS5_1CILi128EEENS7_ILi96EEES8_EEELi128ENS_6half_tEfNS_4arch4Sm80ELb0ELb1ELb1ELb0ELb1ELb0ELb1ELb0EEENS1_21CollectiveEpilogueFwdINS6_IJS8_S8_S9_EEENS6_IJNS7_ILi1EEESH_SH_EEESB_SD_Li256ELb0ELb1ELb0ELb0EEENS1_19SingleTileSchedulerILb0ELb0ELb1ELi128EEEEEEEEEvNT_6ParamsE --------------------------
	.section	.nv.constant0._ZN7cutlass13device_kernelIN5flash19enable_sm80_to_sm89INS1_16FlashAttnFwdSm80INS1_25CollectiveMainloopFwdSm80ILi8ELi1ELb1EN4cute5tupleIJNS5_1CILi128EEENS7_ILi96EEES8_EEELi128ENS_6half_tEfNS_4arch4Sm80ELb0ELb1ELb1ELb0ELb1ELb0ELb1ELb0EEENS1_21CollectiveEpilogueFwdINS6_IJS8_S8_S9_EEENS6_IJNS7_ILi1EEESH_SH_EEESB_SD_Li256ELb0ELb1ELb0ELb0EEENS1_19SingleTileSchedulerILb0ELb0ELb1ELi128EEEEEEEEEvNT_6ParamsE,"a",@progbits
	.sectionflags	@""
	.align	4
.nv.constant0._ZN7cutlass13device_kernelIN5flash19enable_sm80_to_sm89INS1_16FlashAttnFwdSm80INS1_25CollectiveMainloopFwdSm80ILi8ELi1ELb1EN4cute5tupleIJNS5_1CILi128EEENS7_ILi96EEES8_EEELi128ENS_6half_tEfNS_4arch4Sm80ELb0ELb1ELb1ELb0ELb1ELb0ELb1ELb0EEENS1_21CollectiveEpilogueFwdINS6_IJS8_S8_S9_EEENS6_IJNS7_ILi1EEESH_SH_EEESB_SD_Li256ELb0ELb1ELb0ELb0EEENS1_19SingleTileSchedulerILb0ELb0ELb1ELi128EEEEEEEEEvNT_6ParamsE:
	.zero		1576


//--------------------- .nv.constant0._ZN7cutlass13device_kernelIN5flash19enable_sm80_to_sm89INS1_16FlashAttnFwdSm80INS1_25CollectiveMainloopFwdSm80ILi8ELi1ELb1EN4cute5tupleIJNS5_1CILi128EEENS7_ILi96EEES8_EEELi128ENS_6half_tEfNS_4arch4Sm80ELb0ELb1ELb1ELb1ELb1ELb0ELb1ELb0EEENS1_21CollectiveEpilogueFwdINS6_IJS8_S8_S9_EEENS6_IJNS7_ILi1EEESH_SH_EEESB_SD_Li256ELb1ELb1ELb0ELb0EEENS1_19SingleTileSchedulerILb1ELb0ELb1ELi128EEEEEEEEEvNT_6ParamsE --------------------------
	.section	.nv.constant0._ZN7cutlass13device_kernelIN5flash19enable_sm80_to_sm89INS1_16FlashAttnFwdSm80INS1_25CollectiveMainloopFwdSm80ILi8ELi1ELb1EN4cute5tupleIJNS5_1CILi128EEENS7_ILi96EEES8_EEELi128ENS_6half_tEfNS_4arch4Sm80ELb0ELb1ELb1ELb1ELb1ELb0ELb1ELb0EEENS1_21CollectiveEpilogueFwdINS6_IJS8_S8_S9_EEENS6_IJNS7_ILi1EEESH_SH_EEESB_SD_Li256ELb1ELb1ELb0ELb0EEENS1_19SingleTileSchedulerILb1ELb0ELb1ELi128EEEEEEEEEvNT_6ParamsE,"a",@progbits
	.sectionflags	@""
	.align	4
.nv.constant0._ZN7cutlass13device_kernelIN5flash19enable_sm80_to_sm89INS1_16FlashAttnFwdSm80INS1_25CollectiveMainloopFwdSm80ILi8ELi1ELb1EN4cute5tupleIJNS5_1CILi128EEENS7_ILi96EEES8_EEELi128ENS_6half_tEfNS_4arch4Sm80ELb0ELb1ELb1ELb1ELb1ELb0ELb1ELb0EEENS1_21CollectiveEpilogueFwdINS6_IJS8_S8_S9_EEENS6_IJNS7_ILi1EEESH_SH_EEESB_SD_Li256ELb1ELb1ELb0ELb0EEENS1_19SingleTileSchedulerILb1ELb0ELb1ELi128EEEEEEEEEvNT_6ParamsE:
	.zero		1576


//--------------------- .nv.constant0._ZN7cutlass13device_kernelIN5flash19enable_sm80_to_sm89INS1_16FlashAttnFwdSm80INS1_25CollectiveMainloopFwdSm80ILi8ELi1ELb1EN4cute5tupleIJNS5_1CILi128EEENS7_ILi96EEES8_EEELi128ENS_6half_tEfNS_4arch4Sm80ELb0ELb1ELb1ELb1ELb1ELb1ELb1ELb0EEENS1_21CollectiveEpilogueFwdINS6_IJS8_S8_S9_EEENS6_IJNS7_ILi1EEESH_SH_EEESB_SD_Li256ELb1ELb1ELb0ELb0EEENS1_19SingleTileSchedulerILb1ELb0ELb1ELi128EEEEEEEEEvNT_6ParamsE --------------------------
	.section	.nv.constant0._ZN7cutlass13device_kernelIN5flash19enable_sm80_to_sm89INS1_16FlashAttnFwdSm80INS1_25CollectiveMainloopFwdSm80ILi8ELi1ELb1EN4cute5tupleIJNS5_1CILi128EEENS7_ILi96EEES8_EEELi128ENS_6half_tEfNS_4arch4Sm80ELb0ELb1ELb1ELb1ELb1ELb1ELb1ELb0EEENS1_21CollectiveEpilogueFwdINS6_IJS8_S8_S9_EEENS6_IJNS7_ILi1EEESH_SH_EEESB_SD_Li256ELb1ELb1ELb0ELb0EEENS1_19SingleTileSchedulerILb1ELb0ELb1ELi128EEEEEEEEEvNT_6ParamsE,"a",@progbits
	.sectionflags	@""
	.align	4
.nv.constant0._ZN7cutlass13device_kernelIN5flash19enable_sm80_to_sm89INS1_16FlashAttnFwdSm80INS1_25CollectiveMainloopFwdSm80ILi8ELi1ELb1EN4cute5tupleIJNS5_1CILi128EEENS7_ILi96EEES8_EEELi128ENS_6half_tEfNS_4arch4Sm80ELb0ELb1ELb1ELb1ELb1ELb1ELb1ELb0EEENS1_21CollectiveEpilogueFwdINS6_IJS8_S8_S9_EEENS6_IJNS7_ILi1EEESH_SH_EEESB_SD_Li256ELb1ELb1ELb0ELb0EEENS1_19SingleTileSchedulerILb1ELb0ELb1ELi128EEEEEEEEEvNT_6ParamsE:
	.zero		1576


//--------------------- .nv.constant0._ZN7cutlass13device_kernelIN5flash19enable_sm80_to_sm89INS1_16FlashAttnFwdSm80INS1_25CollectiveMainloopFwdSm80ILi8ELi1ELb1EN4cute5tupleIJNS5_1CILi128EEES8_S8_EEELi128ENS_6half_tEfNS_4arch4Sm80ELb1ELb0ELb1ELb0ELb1ELb0ELb1ELb0EEENS1_21CollectiveEpilogueFwdIS9_NS6_IJNS7_ILi1EEESF_SF_EEESA_SC_Li256ELb0ELb1ELb0ELb0EEENS1_30DynamicPersistentTileSchedulerILi256ELi256ELb0ELb1ELb0EEEEEEEEEvNT_6ParamsE --------------------------
	.section	.nv.constant0._ZN7cutlass13device_kernelIN5flash19enable_sm80_to_sm89INS1_16FlashAttnFwdSm80INS1_25CollectiveMainloopFwdSm80ILi8ELi1ELb1EN4cute5tupleIJNS5_1CILi128EEES8_S8_EEELi128ENS_6half_tEfNS_4arch4Sm80ELb1ELb0ELb1ELb0ELb1ELb0ELb1ELb0EEENS1_21CollectiveEpilogueFwdIS9_NS6_IJNS7_ILi1EEESF_SF_EEESA_SC_Li256ELb0ELb1ELb0ELb0EEENS1_30DynamicPersistentTileSchedulerILi256ELi256ELb0ELb1ELb0EEEEEEEEEvNT_6ParamsE,"a",@progbits
	.sectionflags	@""
	.align	4
.nv.constant0._ZN7cutlass13device_kernelIN5flash19enable_sm80_to_sm89INS1_16FlashAttnFwdSm80INS1_25CollectiveMainloopFwdSm80ILi8ELi1ELb1EN4cute5tupleIJNS5_1CILi128EEES8_S8_EEELi128ENS_6half_tEfNS_4arch4Sm80ELb1ELb0ELb1ELb0ELb1ELb0ELb1ELb0EEENS1_21CollectiveEpilogueFwdIS9_NS6_IJNS7_ILi1EEESF_SF_EEESA_SC_Li256ELb0ELb1ELb0ELb0EEENS1_30DynamicPersistentTileSchedulerILi256ELi256ELb0ELb1ELb0EEEEEEEEEvNT_6ParamsE:
	.zero		1592


//--------------------- .nv.constant0._ZN7cutlass13device_kernelIN5flash19enable_sm80_to_sm89INS1_16FlashAttnFwdSm80INS1_25CollectiveMainloopFwdSm80ILi8ELi1ELb1EN4cute5tupleIJNS5_1CILi128EEES8_S8_EEELi128ENS_6half_tEfNS_4arch4Sm80ELb1ELb0ELb1ELb1ELb1ELb0ELb1ELb0EEENS1_21CollectiveEpilogueFwdIS9_NS6_IJNS7_ILi1EEESF_SF_EEESA_SC_Li256ELb1ELb1ELb0ELb0EEENS1_19SingleTileSchedulerILb1ELb0ELb1ELi128EEEEEEEEEvNT_6ParamsE --------------------------
	.section	.nv.constant0._ZN7cutlass13device_kernelIN5flash19enable_sm80_to_sm89INS1_16FlashAttnFwdSm80INS1_25CollectiveMainloopFwdSm80ILi8ELi1ELb1EN4cute5tupleIJNS5_1CILi128EEES8_S8_EEELi128ENS_6half_tEfNS_4arch4Sm80ELb1ELb0ELb1ELb1ELb1ELb0ELb1ELb0EEENS1_21CollectiveEpilogueFwdIS9_NS6_IJNS7_ILi1EEESF_SF_EEESA_SC_Li256ELb1ELb1ELb0ELb0EEENS1_19SingleTileSchedulerILb1ELb0ELb1ELi128EEEEEEEEEvNT_6ParamsE,"a",@progbits
	.sectionflags	@""
	.align	4
.nv.constant0._ZN7cutlass13device_kernelIN5flash19enable_sm80_to_sm89INS1_16FlashAttnFwdSm80INS1_25CollectiveMainloopFwdSm80ILi8ELi1ELb1EN4cute5tupleIJNS5_1CILi128EEES8_S8_EEELi128ENS_6half_tEfNS_4arch4Sm80ELb1ELb0ELb1ELb1ELb1ELb0ELb1ELb0EEENS1_21CollectiveEpilogueFwdIS9_NS6_IJNS7_ILi1EEESF_SF_EEESA_SC_Li256ELb1ELb1ELb0ELb0EEENS1_19SingleTileSchedulerILb1ELb0ELb1ELi128EEEEEEEEEvNT_6ParamsE:
	.zero		1576


//--------------------- .nv.constant0._ZN7cutlass13device_kernelIN5flash19enable_sm80_to_sm89INS1_16FlashAttnFwdSm80INS1_25CollectiveMainloopFwdSm80ILi8ELi1ELb1EN4cute5tupleIJNS5_1CILi128EEES8_S8_EEELi128ENS_6half_tEfNS_4arch4Sm80ELb1ELb0ELb1ELb1ELb1ELb1ELb1ELb0EEENS1_21CollectiveEpilogueFwdIS9_NS6_IJNS7_ILi1EEESF_SF_EEESA_SC_Li256ELb1ELb1ELb0ELb0EEENS1_19SingleTileSchedulerILb1ELb0ELb1ELi128EEEEEEEEEvNT_6ParamsE --------------------------
	.section	.nv.constant0._ZN7cutlass13device_kernelIN5flash19enable_sm80_to_sm89INS1_16FlashAttnFwdSm80INS1_25CollectiveMainloopFwdSm80ILi8ELi1ELb1EN4cute5tupleIJNS5_1CILi128EEES8_S8_EEELi128ENS_6half_tEfNS_4arch4Sm80ELb1ELb0ELb1ELb1ELb1ELb1ELb1ELb0EEENS1_21CollectiveEpilogueFwdIS9_NS6_IJNS7_ILi1EEESF_SF_EEESA_SC_Li256ELb1ELb1ELb0ELb0EEENS1_19SingleTileSchedulerILb1ELb0ELb1ELi128EEEEEEEEEvNT_6ParamsE,"a",@progbits
	.sectionflags	@""
	.align	4
.nv.constant0._ZN7cutlass13device_kernelIN5flash19enable_sm80_to_sm89INS1_16FlashAttnFwdSm80INS1_25CollectiveMainloopFwdSm80ILi8ELi1ELb1EN4cute5tupleIJNS5_1CILi128EEES8_S8_EEELi128ENS_6half_tEfNS_4arch4Sm80ELb1ELb0ELb1ELb1ELb1ELb1ELb1ELb0EEENS1_21CollectiveEpilogueFwdIS9_NS6_IJNS7_ILi1EEESF_SF_EEESA_SC_Li256ELb1ELb1ELb0ELb0EEENS1_19SingleTileSchedulerILb1ELb0ELb1ELi128EEEEEEEEEvNT_6ParamsE:
	.zero		1576


//--------------------- .nv.constant0._ZN7cutlass13device_kernelIN5flash19enable_sm80_to_sm89INS1_16FlashAttnFwdSm80INS1_25CollectiveMainloopFwdSm80ILi4ELi1ELb0EN4cute5tupleIJNS5_1CILi128EEENS7_ILi64EEES8_EEELi128ENS_6half_tEfNS_4arch4Sm80ELb0ELb0ELb1ELb0ELb1ELb0ELb1ELb0EEENS1_21CollectiveEpilogueFwdINS6_IJS8_S8_S9_EEENS6_IJNS7_ILi1EEESH_SH_EEESB_SD_Li128ELb0ELb1ELb0ELb0EEENS1_19SingleTileSchedulerILb0ELb0ELb1ELi128EEEEEEEEEvNT_6ParamsE --------------------------
	.section	.nv.constant0._ZN7cutlass13device_kernelIN5flash19enable_sm80_to_sm89INS1_16FlashAttnFwdSm80INS1_25CollectiveMainloopFwdSm80ILi4ELi1ELb0EN4cute5tupleIJNS5_1CILi128EEENS7_ILi64EEES8_EEELi128ENS_6half_tEfNS_4arch4Sm80ELb0ELb0ELb1ELb0ELb1ELb0ELb1ELb0EEENS1_21CollectiveEpilogueFwdINS6_IJS8_S8_S9_EEENS6_IJNS7_ILi1EEESH_SH_EEESB_SD_Li128ELb0ELb1ELb0ELb0EEENS1_19SingleTileSchedulerILb0ELb0ELb1ELi128EEEEEEEEEvNT_6ParamsE,"a",@progbits
	.sectionflags	@""
	.align	4
.nv.constant0._ZN7cutlass13device_kernelIN5flash19enable_sm80_to_sm89INS1_16FlashAttnFwdSm80INS1_25CollectiveMainloopFwdSm80ILi4ELi1ELb0EN4cute5tupleIJNS5_1CILi128EEENS7_ILi64EEES8_EEELi128ENS_6half_tEfNS_4arch4Sm80ELb0ELb0ELb1ELb0ELb1ELb0ELb1ELb0EEENS1_21CollectiveEpilogueFwdINS6_IJS8_S8_S9_EEENS6_IJNS7_ILi1EEESH_SH_EEESB_SD_Li128ELb0ELb1ELb0ELb0EEENS1_19SingleTileSchedulerILb0ELb0ELb1ELi128EEEEEEEEEvNT_6ParamsE:
	.zero		1576


//--------------------- .nv.constant0._ZN7cutlass13device_kernelIN5flash19enable_sm80_to_sm89INS1_16FlashAttnFwdSm80INS1_25CollectiveMainloopFwdSm80ILi4ELi1ELb0EN4cute5tupleIJNS5_1CILi128EEENS7_ILi64EEES8_EEELi128ENS_6half_tEfNS_4arch4Sm80ELb0ELb0ELb1ELb1ELb1ELb0ELb1ELb0EEENS1_21CollectiveEpilogueFwdINS6_IJS8_S8_S9_EEENS6_IJNS7_ILi1EEESH_SH_EEESB_SD_Li128ELb1ELb1ELb0ELb0EEENS1_19SingleTileSchedulerILb1ELb0ELb1ELi128EEEEEEEEEvNT_6ParamsE --------------------------
	.section	.nv.constant0._ZN7cutlass13device_kernelIN5flash19enable_sm80_to_sm89INS1_16FlashAttnFwdSm80INS1_25CollectiveMainloopFwdSm80ILi4ELi1ELb0EN4cute5tupleIJNS5_1CILi128EEENS7_ILi64EEES8_EEELi128ENS_6half_tEfNS_4arch4Sm80ELb0ELb0ELb1ELb1ELb1ELb0ELb1ELb0EEENS1_21CollectiveEpilogueFwdINS6_IJS8_S8_S9_EEENS6_IJNS7_ILi1EEESH_SH_EEESB_SD_Li128ELb1ELb1ELb0ELb0EEENS1_19SingleTileSchedulerILb1ELb0ELb1ELi128EEEEEEEEEvNT_6ParamsE,"a",@progbits
	.sectionflags	@""
	.align	4
.nv.constant0._ZN7cutlass13device_kernelIN5flash19enable_sm80_to_sm89INS1_16FlashAttnFwdSm80INS1_25CollectiveMainloopFwdSm80ILi4ELi1ELb0EN4cute5tupleIJNS5_1CILi128EEENS7_ILi64EEES8_EEELi128ENS_6half_tEfNS_4arch4Sm80ELb0ELb0ELb1ELb1ELb1ELb0ELb1ELb0EEENS1_21CollectiveEpilogueFwdINS6_IJS8_S8_S9_EEENS6_IJNS7_ILi1EEESH_SH_EEESB_SD_Li128ELb1ELb1ELb0ELb0EEENS1_19SingleTileSchedulerILb1ELb0ELb1ELi128EEEEEEEEEvNT_6ParamsE:
	.zero		1576


//--------------------- .nv.constant0._ZN7cutlass13device_kernelIN5flash19enable_sm80_to_sm89INS1_16FlashAttnFwdSm80INS1_25CollectiveMainloopFwdSm80ILi4ELi1ELb0EN4cute5tupleIJNS5_1CILi128EEENS7_ILi64EEES8_EEELi128ENS_6half_tEfNS_4arch4Sm80ELb0ELb0ELb1ELb1ELb1ELb1ELb1ELb0EEENS1_21CollectiveEpilogueFwdINS6_IJS8_S8_S9_EEENS6_IJNS7_ILi1EEESH_SH_EEESB_SD_Li128ELb1ELb1ELb0ELb0EEENS1_19SingleTileSchedulerILb1ELb0ELb1ELi128EEEEEEEEEvNT_6ParamsE --------------------------
	.section	.nv.constant0._ZN7cutlass13device_kernelIN5flash19enable_sm80_to_sm89INS1_16FlashAttnFwdSm80INS1_25CollectiveMainloopFwdSm80ILi4ELi1ELb0EN4cute5tupleIJNS5_1CILi128EEENS7_ILi64EEES8_EEELi128ENS_6half_tEfNS_4arch4Sm80ELb0ELb0ELb1ELb1ELb1ELb1ELb1ELb0EEENS1_21CollectiveEpilogueFwdINS6_IJS8_S8_S9_EEENS6_IJNS7_ILi1EEESH_SH_EEESB_SD_Li128ELb1ELb1ELb0ELb0EEENS1_19SingleTileSchedulerILb1ELb0ELb1ELi128EEEEEEEEEvNT_6ParamsE,"a",@progbits
	.sectionflags	@""
	.align	4
.nv.constant0._ZN7cutlass13device_kernelIN5flash19enable_sm80_to_sm89INS1_16FlashAttnFwdSm80INS1_25CollectiveMainloopFwdSm80ILi4ELi1ELb0EN4cute5tupleIJNS5_1CILi128EEENS7_ILi64EEES8_EEELi128ENS_6half_tEfNS_4arch4Sm80ELb0ELb0ELb1ELb1ELb1ELb1ELb1ELb0EEENS1_21CollectiveEpilogueFwdINS6_IJS8_S8_S9_EEENS6_IJNS7_ILi1EEESH_SH_EEESB_SD_Li128ELb1ELb1ELb0ELb0EEENS1_19SingleTileSchedulerILb1ELb0ELb1ELi128EEEEEEEEEvNT_6ParamsE:
	.zero		1576


//--------------------- .nv.constant0._ZN7cutlass13device_kernelIN5flash19enable_sm80_to_sm89INS1_16FlashAttnFwdSm80INS1_25CollectiveMainloopFwdSm80ILi4ELi1ELb0EN4cute5tupleIJNS5_1CILi128EEENS7_ILi48EEES8_EEELi128ENS_6half_tEfNS_4arch4Sm80ELb0ELb1ELb1ELb0ELb1ELb0ELb1ELb0EEENS1_21CollectiveEpilogueFwdINS6_IJS8_S8_S9_EEENS6_IJNS7_ILi1EEESH_SH_EEESB_SD_Li128ELb0ELb1ELb0ELb0EEENS1_19SingleTileSchedulerILb0ELb0ELb1ELi128EEEEEEEEEvNT_6ParamsE --------------------------
	.section	.nv.constant0._ZN7cutlass13device_kernelIN5flash19enable_sm80_to_sm89INS1_16FlashAttnFwdSm80INS1_25CollectiveMainloopFwdSm80ILi4ELi1ELb0EN4cute5tupleIJNS5_1CILi128EEENS7_ILi48EEES8_EEELi128ENS_6half_tEfNS_4arch4Sm80ELb0ELb1ELb1ELb0ELb1ELb0ELb1ELb0EEENS1_21CollectiveEpilogueFwdINS6_IJS8_S8_S9_EEENS6_IJNS7_ILi1EEESH_SH_EEESB_SD_Li128ELb0ELb1ELb0ELb0EEENS1_19SingleTileSchedulerILb0ELb0ELb1ELi128EEEEEEEEEvNT_6ParamsE,"a",@progbits
	.sectionflags	@""
	.align	4
.nv.constant0._ZN7cutlass13device_kernelIN5flash19enable_sm80_to_sm89INS1_16FlashAttnFwdSm80INS1_25CollectiveMainloopFwdSm80ILi4ELi1ELb0EN4cute5tupleIJNS5_1CILi128EEENS7_ILi48EEES8_EEELi128ENS_6half_tEfNS_4arch4Sm80ELb0ELb1ELb1ELb0ELb1ELb0ELb1ELb0EEENS1_21CollectiveEpilogueFwdINS6_IJS8_S8_S9_EEENS6_IJNS7_ILi1EEESH_SH_EEESB_SD_Li128ELb0ELb1ELb0ELb0EEENS1_19SingleTileSchedulerILb0ELb0ELb1ELi128EEEEEEEEEvNT_6ParamsE:
	.zero		1576


//--------------------- .nv.constant0._ZN7cutlass13device_kernelIN5flash19enable_sm80_to_sm89INS1_16FlashAttnFwdSm80INS1_25CollectiveMainloopFwdSm80ILi4ELi1ELb0EN4cute5tupleIJNS5_1CILi128EEENS7_ILi48EEES8_EEELi128ENS_6half_tEfNS_4arch4Sm80ELb0ELb1ELb1ELb1ELb1ELb0ELb1ELb0EEENS1_21CollectiveEpilogueFwdINS6_IJS8_S8_S9_EEENS6_IJNS7_ILi1EEESH_SH_EEESB_SD_Li128ELb1ELb1ELb0ELb0EEENS1_19SingleTileSchedulerILb1ELb0ELb1ELi128EEEEEEEEEvNT_6ParamsE --------------------------
	.section	.nv.constant0._ZN7cutlass13device_kernelIN5flash19enable_sm80_to_sm89INS1_16FlashAttnFwdSm80INS1_25CollectiveMainloopFwdSm80ILi4ELi1ELb0EN4cute5tupleIJNS5_1CILi128EEENS7_ILi48EEES8_EEELi128ENS_6half_tEfNS_4arch4Sm80ELb0ELb1ELb1ELb1ELb1ELb0ELb1ELb0EEENS1_21CollectiveEpilogueFwdINS6_IJS8_S8_S9_EEENS6_IJNS7_ILi1EEESH_SH_EEESB_SD_Li128ELb1ELb1ELb0ELb0EEENS1_19SingleTileSchedulerILb1ELb0ELb1ELi128EEEEEEEEEvNT_6ParamsE,"a",@progbits
	.sectionflags	@""
	.align	4
.nv.constant0._ZN7cutlass13device_kernelIN5flash19enable_sm80_to_sm89INS1_16FlashAttnFwdSm80INS1_25CollectiveMainloopFwdSm80ILi4ELi1ELb0EN4cute5tupleIJNS5_1CILi128EEENS7_ILi48EEES8_EEELi128ENS_6half_tEfNS_4arch4Sm80ELb0ELb1ELb1ELb1ELb1ELb0ELb1ELb0EEENS1_21CollectiveEpilogueFwdINS6_IJS8_S8_S9_EEENS6_IJNS7_ILi1EEESH_SH_EEESB_SD_Li128ELb1ELb1ELb0ELb0EEENS1_19SingleTileSchedulerILb1ELb0ELb1ELi128EEEEEEEEEvNT_6ParamsE:
	.zero		1576


//--------------------- .nv.constant0._ZN7cutlass13device_kernelIN5flash19enable_sm80_to_sm89INS1_16FlashAttnFwdSm80INS1_25CollectiveMainloopFwdSm80ILi4ELi1ELb0EN4cute5tupleIJNS5_1CILi128EEENS7_ILi48EEES8_EEELi128ENS_6half_tEfNS_4arch4Sm80ELb0ELb1ELb1ELb1ELb1ELb1ELb1ELb0EEENS1_21CollectiveEpilogueFwdINS6_IJS8_S8_S9_EEENS6_IJNS7_ILi1EEESH_SH_EEESB_SD_Li128ELb1ELb1ELb0ELb0EEENS1_19SingleTileSchedulerILb1ELb0ELb1ELi128EEEEEEEEEvNT_6ParamsE --------------------------
	.section	.nv.constant0._ZN7cutlass13device_kernelIN5flash19enable_sm80_to_sm89INS1_16FlashAttnFwdSm80INS1_25CollectiveMainloopFwdSm80ILi4ELi1ELb0EN4cute5tupleIJNS5_1CILi128EEENS7_ILi48EEES8_EEELi128ENS_6half_tEfNS_4arch4Sm80ELb0ELb1ELb1ELb1ELb1ELb1ELb1ELb0EEENS1_21CollectiveEpilogueFwdINS6_IJS8_S8_S9_EEENS6_IJNS7_ILi1EEESH_SH_EEESB_SD_Li128ELb1ELb1ELb0ELb0EEENS1_19SingleTileSchedulerILb1ELb0ELb1ELi128EEEEEEEEEvNT_6ParamsE,"a",@progbits
	.sectionflags	@""
	.align	4
.nv.constant0._ZN7cutlass13device_kernelIN5flash19enable_sm80_to_sm89INS1_16FlashAttnFwdSm80INS1_25CollectiveMainloopFwdSm80ILi4ELi1ELb0EN4cute5tupleIJNS5_1CILi128EEENS7_ILi48EEES8_EEELi128ENS_6half_tEfNS_4arch4Sm80ELb0ELb1ELb1ELb1ELb1ELb1ELb1ELb0EEENS1_21CollectiveEpilogueFwdINS6_IJS8_S8_S9_EEENS6_IJNS7_ILi1EEESH_SH_EEESB_SD_Li128ELb1ELb1ELb0ELb0EEENS1_19SingleTileSchedulerILb1ELb0ELb1ELi128EEEEEEEEEvNT_6ParamsE:
	.zero		1576


//--------------------- .nv.constant0._ZN7cutlass13device_kernelIN5flash19enable_sm80_to_sm89INS1_16FlashAttnFwdSm80INS1_25CollectiveMainloopFwdSm80ILi4ELi1ELb0EN4cute5tupleIJNS5_1CILi128EEENS7_ILi64EEES8_EEELi128ENS_6half_tEfNS_4arch4Sm80ELb1ELb0ELb1ELb0ELb1ELb0ELb1ELb0EEENS1_21CollectiveEpilogueFwdINS6_IJS8_S8_S9_EEENS6_IJNS7_ILi1EEESH_SH_EEESB_SD_Li128ELb0ELb1ELb0ELb0EEENS1_30DynamicPersistentTileSchedulerILi128ELi128ELb0ELb1ELb0EEEEEEEEEvNT_6ParamsE --------------------------
	.section	.nv.constant0._ZN7cutlass13device_kernelIN5flash19enable_sm80_to_sm89INS1_16FlashAttnFwdSm80INS1_25CollectiveMainloopFwdSm80ILi4ELi1ELb0EN4cute5tupleIJNS5_1CILi128EEENS7_ILi64EEES8_EEELi128ENS_6half_tEfNS_4arch4Sm80ELb1ELb0ELb1ELb0ELb1ELb0ELb1ELb0EEENS1_21CollectiveEpilogueFwdINS6_IJS8_S8_S9_EEENS6_IJNS7_ILi1EEESH_SH_EEESB_SD_Li128ELb0ELb1ELb0ELb0EEENS1_30DynamicPersistentTileSchedulerILi128ELi128ELb0ELb1ELb0EEEEEEEEEvNT_6ParamsE,"a",@progbits
	.sectionflags	@""
	.align	4
.nv.constant0._ZN7cutlass13device_kernelIN5flash19enable_sm80_to_sm89INS1_16FlashAttnFwdSm80INS1_25CollectiveMainloopFwdSm80ILi4ELi1ELb0EN4cute5tupleIJNS5_1CILi128EEENS7_ILi64EEES8_EEELi128ENS_6half_tEfNS_4arch4Sm80ELb1ELb0ELb1ELb0ELb1ELb0ELb1ELb0EEENS1_21CollectiveEpilogueFwdINS6_IJS8_S8_S9_EEENS6_IJNS7_ILi1EEESH_SH_EEESB_SD_Li128ELb0ELb1ELb0ELb0EEENS1_30DynamicPersistentTileSchedulerILi128ELi128ELb0ELb1ELb0EEEEEEEEEvNT_6ParamsE:
	.zero		1592


//--------------------- .nv.constant0._ZN7cutlass13device_kernelIN5flash19enable_sm80_to_sm89INS1_16FlashAttnFwdSm80INS1_25CollectiveMainloopFwdSm80ILi4ELi1ELb0EN4cute5tupleIJNS5_1CILi128EEENS7_ILi64EEES8_EEELi128ENS_6half_tEfNS_4arch4Sm80ELb1ELb0ELb1ELb1ELb1ELb0ELb1ELb0EEENS1_21CollectiveEpilogueFwdINS6_IJS8_S8_S9_EEENS6_IJNS7_ILi1EEESH_SH_EEESB_SD_Li128ELb1ELb1ELb0ELb0EEENS1_19SingleTileSchedulerILb1ELb0ELb1ELi128EEEEEEEEEvNT_6ParamsE --------------------------
	.section	.nv.constant0._ZN7cutlass13device_kernelIN5flash19enable_sm80_to_sm89INS1_16FlashAttnFwdSm80INS1_25CollectiveMainloopFwdSm80ILi4ELi1ELb0EN4cute5tupleIJNS5_1CILi128EEENS7_ILi64EEES8_EEELi128ENS_6half_tEfNS_4arch4Sm80ELb1ELb0ELb1ELb1ELb1ELb0ELb1ELb0EEENS1_21CollectiveEpilogueFwdINS6_IJS8_S8_S9_EEENS6_IJNS7_ILi1EEESH_SH_EEESB_SD_Li128ELb1ELb1ELb0ELb0EEENS1_19SingleTileSchedulerILb1ELb0ELb1ELi128EEEEEEEEEvNT_6ParamsE,"a",@progbits
	.sectionflags	@""
	.align	4
.nv.constant0._ZN7cutlass13device_kernelIN5flash19enable_sm80_to_sm89INS1_16FlashAttnFwdSm80INS1_25CollectiveMainloopFwdSm80ILi4ELi1ELb0EN4cute5tupleIJNS5_1CILi128EEENS7_ILi64EEES8_EEELi128ENS_6half_tEfNS_4arch4Sm80ELb1ELb0ELb1ELb1ELb1ELb0ELb1ELb0EEENS1_21CollectiveEpilogueFwdINS6_IJS8_S8_S9_EEENS6_IJNS7_ILi1EEESH_SH_EEESB_SD_Li128ELb1ELb1ELb0ELb0EEENS1_19SingleTileSchedulerILb1ELb0ELb1ELi128EEEEEEEEEvNT_6ParamsE:
	.zero		1576


//--------------------- .nv.constant0._ZN7cutlass13device_kernelIN5flash19enable_sm80_to_sm89INS1_16FlashAttnFwdSm80INS1_25CollectiveMainloopFwdSm80ILi4ELi1ELb0EN4cute5tupleIJNS5_1CILi128EEENS7_ILi64EEES8_EEELi128ENS_6half_tEfNS_4arch4Sm80ELb1ELb0ELb1ELb1ELb1ELb1ELb1ELb0EEENS1_21CollectiveEpilogueFwdINS6_IJS8_S8_S9_EEENS6_IJNS7_ILi1EEESH_SH_EEESB_SD_Li128ELb1ELb1ELb0ELb0EEENS1_19SingleTileSchedulerILb1ELb0ELb1ELi128EEEEEEEEEvNT_6ParamsE --------------------------
	.section	.nv.constant0._ZN7cutlass13device_kernelIN5flash19enable_sm80_to_sm89INS1_16FlashAttnFwdSm80INS1_25CollectiveMainloopFwdSm80ILi4ELi1ELb0EN4cute5tupleIJNS5_1CILi128EEENS7_ILi64EEES8_EEELi128ENS_6half_tEfNS_4arch4Sm80ELb1ELb0ELb1ELb1ELb1ELb1ELb1ELb0EEENS1_21CollectiveEpilogueFwdINS6_IJS8_S8_S9_EEENS6_IJNS7_ILi1EEESH_SH_EEESB_SD_Li128ELb1ELb1ELb0ELb0EEENS1_19SingleTileSchedulerILb1ELb0ELb1ELi128EEEEEEEEEvNT_6ParamsE,"a",@progbits
	.sectionflags	@""
	.align	4
.nv.constant0._ZN7cutlass13device_kernelIN5flash19enable_sm80_to_sm89INS1_16FlashAttnFwdSm80INS1_25CollectiveMainloopFwdSm80ILi4ELi1ELb0EN4cute5tupleIJNS5_1CILi128EEENS7_ILi64EEES8_EEELi128ENS_6half_tEfNS_4arch4Sm80ELb1ELb0ELb1ELb1ELb1ELb1ELb1ELb0EEENS1_21CollectiveEpilogueFwdINS6_IJS8_S8_S9_EEENS6_IJNS7_ILi1EEESH_SH_EEESB_SD_Li128ELb1ELb1ELb0ELb0EEENS1_19SingleTileSchedulerILb1ELb0ELb1ELi128EEEEEEEEEvNT_6ParamsE:
	.zero		1576


//--------------------- .nv.constant0._ZN7cutlass13device_kernelIN5flash19enable_sm80_to_sm89INS1_16FlashAttnFwdSm80INS1_25CollectiveMainloopFwdSm80ILi8ELi1ELb1EN4cute5tupleIJNS5_1CILi128EEES8_S8_EEELi128ENS_6half_tEfNS_4arch4Sm80ELb0ELb0ELb0ELb0ELb1ELb0ELb1ELb0EEENS1_21CollectiveEpilogueFwdIS9_NS6_IJNS7_ILi1EEESF_SF_EEESA_SC_Li256ELb0ELb1ELb0ELb0EEENS1_19SingleTileSchedulerILb0ELb0ELb1ELi128EEEEEEEEEvNT_6ParamsE --------------------------
	.section	.nv.constant0._ZN7cutlass13device_kernelIN5flash19enable_sm80_to_sm89INS1_16FlashAttnFwdSm80INS1_25CollectiveMainloopFwdSm80ILi8ELi1ELb1EN4cute5tupleIJNS5_1CILi128EEES8_S8_EEELi128ENS_6half_tEfNS_4arch4Sm80ELb0ELb0ELb0ELb0ELb1ELb0ELb1ELb0EEENS1_21CollectiveEpilogueFwdIS9_NS6_IJNS7_ILi1EEESF_SF_EEESA_SC_Li256ELb0ELb1ELb0ELb0EEENS1_19SingleTileSchedulerILb0ELb0ELb1ELi128EEEEEEEEEvNT_6ParamsE,"a",@progbits
	.sectionflags	@""
	.align	4
.nv.constant0._ZN7cutlass13device_kernelIN5flash19enable_sm80_to_sm89INS1_16FlashAttnFwdSm80INS1_25CollectiveMainloopFwdSm80ILi8ELi1ELb1EN4cute5tupleIJNS5_1CILi128EEES8_S8_EEELi128ENS_6half_tEfNS_4arch4Sm80ELb0ELb0ELb0ELb0ELb1ELb0ELb1ELb0EEENS1_21CollectiveEpilogueFwdIS9_NS6_IJNS7_ILi1EEESF_SF_EEESA_SC_Li256ELb0ELb1ELb0ELb0EEENS1_19SingleTileSchedulerILb0ELb0ELb1ELi128EEEEEEEEEvNT_6ParamsE:
	.zero		1576


//--------------------- .nv.constant0._ZN7cutlass13device_kernelIN5flash19enable_sm80_to_sm89INS1_16FlashAttnFwdSm80INS1_25CollectiveMainloopFwdSm80ILi8ELi1ELb1EN4cute5tupleIJNS5_1CILi128EEES8_S8_EEELi128ENS_6half_tEfNS_4arch4Sm80ELb0ELb0ELb0ELb1ELb1ELb0ELb1ELb0EEENS1_21CollectiveEpilogueFwdIS9_NS6_IJNS7_ILi1EEESF_SF_EEESA_SC_Li256ELb1ELb1ELb0ELb0EEENS1_19SingleTileSchedulerILb1ELb0ELb1ELi128EEEEEEEEEvNT_6ParamsE --------------------------
	.section	.nv.constant0._ZN7cutlass13device_kernelIN5flash19enable_sm80_to_sm89INS1_16FlashAttnFwdSm80INS1_25CollectiveMainloopFwdSm80ILi8ELi1ELb1EN4cute5tupleIJNS5_1CILi128EEES8_S8_EEELi128ENS_6half_tEfNS_4arch4Sm80ELb0ELb0ELb0ELb1ELb1ELb0ELb1ELb0EEENS1_21CollectiveEpilogueFwdIS9_NS6_IJNS7_ILi1EEESF_SF_EEESA_SC_Li256ELb1ELb1ELb0ELb0EEENS1_19SingleTileSchedulerILb1ELb0ELb1ELi128EEEEEEEEEvNT_6ParamsE,"a",@progbits
	.sectionflags	@""
	.align	4
.nv.constant0._ZN7cutlass13device_kernelIN5flash19enable_sm80_to_sm89INS1_16FlashAttnFwdSm80INS1_25CollectiveMainloopFwdSm80ILi8ELi1ELb1EN4cute5tupleIJNS5_1CILi128EEES8_S8_EEELi128ENS_6half_tEfNS_4arch4Sm80ELb0ELb0ELb0ELb1ELb1ELb0ELb1ELb0EEENS1_21CollectiveEpilogueFwdIS9_NS6_IJNS7_ILi1EEESF_SF_EEESA_SC_Li256ELb1ELb1ELb0ELb0EEENS1_19SingleTileSchedulerILb1ELb0ELb1ELi128EEEEEEEEEvNT_6ParamsE:
	.zero		1576


//--------------------- .nv.constant0._ZN7cutlass13device_kernelIN5flash19enable_sm80_to_sm89INS1_16FlashAttnFwdSm80INS1_25CollectiveMainloopFwdSm80ILi8ELi1ELb1EN4cute5tupleIJNS5_1CILi128EEES8_S8_EEELi128ENS_6half_tEfNS_4arch4Sm80ELb0ELb0ELb0ELb1ELb1ELb1ELb1ELb0EEENS1_21CollectiveEpilogueFwdIS9_NS6_IJNS7_ILi1EEESF_SF_EEESA_SC_Li256ELb1ELb1ELb0ELb0EEENS1_19SingleTileSchedulerILb1ELb0ELb1ELi128EEEEEEEEEvNT_6ParamsE --------------------------
	.section	.nv.constant0._ZN7cutlass13device_kernelIN5flash19enable_sm80_to_sm89INS1_16FlashAttnFwdSm80INS1_25CollectiveMainloopFwdSm80ILi8ELi1ELb1EN4cute5tupleIJNS5_1CILi128EEES8_S8_EEELi128ENS_6half_tEfNS_4arch4Sm80ELb0ELb0ELb0ELb1ELb1ELb1ELb1ELb0EEENS1_21CollectiveEpilogueFwdIS9_NS6_IJNS7_ILi1EEESF_SF_EEESA_SC_Li256ELb1ELb1ELb0ELb0EEENS1_19SingleTileSchedulerILb1ELb0ELb1ELi128EEEEEEEEEvNT_6ParamsE,"a",@progbits
	.sectionflags	@""
	.align	4
.nv.constant0._ZN7cutlass13device_kernelIN5flash19enable_sm80_to_sm89INS1_16FlashAttnFwdSm80INS1_25CollectiveMainloopFwdSm80ILi8ELi1ELb1EN4cute5tupleIJNS5_1CILi128EEES8_S8_EEELi128ENS_6half_tEfNS_4arch4Sm80ELb0ELb0ELb0ELb1ELb1ELb1ELb1ELb0EEENS1_21CollectiveEpilogueFwdIS9_NS6_IJNS7_ILi1EEESF_SF_EEESA_SC_Li256ELb1ELb1ELb0ELb0EEENS1_19SingleTileSchedulerILb1ELb0ELb1ELi128EEEEEEEEEvNT_6ParamsE:
	.zero		1576


//--------------------- .nv.constant0._ZN7cutlass13device_kernelIN5flash19enable_sm80_to_sm89INS1_16FlashAttnFwdSm80INS1_25CollectiveMainloopFwdSm80ILi8ELi1ELb1EN4cute5tupleIJNS5_1CILi128EEENS7_ILi96EEES8_EEELi128ENS_6half_tEfNS_4arch4Sm80ELb0ELb1ELb0ELb0ELb1ELb0ELb1ELb0EEENS1_21CollectiveEpilogueFwdINS6_IJS8_S8_S9_EEENS6_IJNS7_ILi1EEESH_SH_EEESB_SD_Li256ELb0ELb1ELb0ELb0EEENS1_19SingleTileSchedulerILb0ELb0ELb1ELi128EEEEEEEEEvNT_6ParamsE --------------------------
	.section	.nv.constant0._ZN7cutlass13device_kernelIN5flash19enable_sm80_to_sm89INS1_16FlashAttnFwdSm80INS1_25CollectiveMainloopFwdSm80ILi8ELi1ELb1EN4cute5tupleIJNS5_1CILi128EEENS7_ILi96EEES8_EEELi128ENS_6half_tEfNS_4arch4Sm80ELb0ELb1ELb0ELb0ELb1ELb0ELb1ELb0EEENS1_21CollectiveEpilogueFwdINS6_IJS8_S8_S9_EEENS6_IJNS7_ILi1EEESH_SH_EEESB_SD_Li256ELb0ELb1ELb0ELb0EEENS1_19SingleTileSchedulerILb0ELb0ELb1ELi128EEEEEEEEEvNT_6ParamsE,"a",@progbits
	.sectionflags	@""
	.align	4
.nv.constant0._ZN7cutlass13device_kernelIN5flash19enable_sm80_to_sm89INS1_16FlashAttnFwdSm80INS1_25CollectiveMainloopFwdSm80ILi8ELi1ELb1EN4cute5tupleIJNS5_1CILi128EEENS7_ILi96EEES8_EEELi128ENS_6half_tEfNS_4arch4Sm80ELb0ELb1ELb0ELb0ELb1ELb0ELb1ELb0EEENS1_21CollectiveEpilogueFwdINS6_IJS8_S8_S9_EEENS6_IJNS7_ILi1EEESH_SH_EEESB_SD_Li256ELb0ELb1ELb0ELb0EEENS1_19SingleTileSchedulerILb0ELb0ELb1ELi128EEEEEEEEEvNT_6ParamsE:
	.zero		1576


//--------------------- .nv.constant0._ZN7cutlass13device_kernelIN5flash19enable_sm80_to_sm89INS1_16FlashAttnFwdSm80INS1_25CollectiveMainloopFwdSm80ILi8ELi1ELb1EN4cute5tupleIJNS5_1CILi128EEENS7_ILi96EEES8_EEELi128ENS_6half_tEfNS_4arch4Sm80ELb0ELb1ELb0ELb1ELb1ELb0ELb1ELb0EEENS1_21CollectiveEpilogueFwdINS6_IJS8_S8_S9_EEENS6_IJNS7_ILi1EEESH_SH_EEESB_SD_Li256ELb1ELb1ELb0ELb0EEENS1_19SingleTileSchedulerILb1ELb0ELb1ELi128EEEEEEEEEvNT_6ParamsE --------------------------
	.section	.nv.constant0._ZN7cutlass13device_kernelIN5flash19enable_sm80_to_sm89INS1_16FlashAttnFwdSm80INS1_25CollectiveMainloopFwdSm80ILi8ELi1ELb1EN4cute5tupleIJNS5_1CILi128EEENS7_ILi96EEES8_EEELi128ENS_6half_tEfNS_4arch4Sm80ELb0ELb1ELb0ELb1ELb1ELb0ELb1ELb0EEENS1_21CollectiveEpilogueFwdINS6_IJS8_S8_S9_EEENS6_IJNS7_ILi1EEESH_SH_EEESB_SD_Li256ELb1ELb1ELb0ELb0EEENS1_19SingleTileSchedulerILb1ELb0ELb1ELi128EEEEEEEEEvNT_6ParamsE,"a",@progbits
	.sectionflags	@""
	.align	4
.nv.constant0._ZN7cutlass13device_kernelIN5flash19enable_sm80_to_sm89INS1_16FlashAttnFwdSm80INS1_25CollectiveMainloopFwdSm80ILi8ELi1ELb1EN4cute5tupleIJNS5_1CILi128EEENS7_ILi96EEES8_EEELi128ENS_6half_tEfNS_4arch4Sm80ELb0ELb1ELb0ELb1ELb1ELb0ELb1ELb0EEENS1_21CollectiveEpilogueFwdINS6_IJS8_S8_S9_EEENS6_IJNS7_ILi1EEESH_SH_EEESB_SD_Li256ELb1ELb1ELb0ELb0EEENS1_19SingleTileSchedulerILb1ELb0ELb1ELi128EEEEEEEEEvNT_6ParamsE:
	.zero		1576


//--------------------- .nv.constant0._ZN7cutlass13device_kernelIN5flash19enable_sm80_to_sm89INS1_16FlashAttnFwdSm80INS1_25CollectiveMainloopFwdSm80ILi8ELi1ELb1EN4cute5tupleIJNS5_1CILi128EEENS7_ILi96EEES8_EEELi128ENS_6half_tEfNS_4arch4Sm80ELb0ELb1ELb0ELb1ELb1ELb1ELb1ELb0EEENS1_21CollectiveEpilogueFwdINS6_IJS8_S8_S9_EEENS6_IJNS7_ILi1EEESH_SH_EEESB_SD_Li256ELb1ELb1ELb0ELb0EEENS1_19SingleTileSchedulerILb1ELb0ELb1ELi128EEEEEEEEEvNT_6ParamsE --------------------------
	.section	.nv.constant0._ZN7cutlass13device_kernelIN5flash19enable_sm80_to_sm89INS1_16FlashAttnFwdSm80INS1_25CollectiveMainloopFwdSm80ILi8ELi1ELb1EN4cute5tupleIJNS5_1CILi128EEENS7_ILi96EEES8_EEELi128ENS_6half_tEfNS_4arch4Sm80ELb0ELb1ELb0ELb1ELb1ELb1ELb1ELb0EEENS1_21CollectiveEpilogueFwdINS6_IJS8_S8_S9_EEENS6_IJNS7_ILi1EEESH_SH_EEESB_SD_Li256ELb1ELb1ELb0ELb0EEENS1_19SingleTileSchedulerILb1ELb0ELb1ELi128EEEEEEEEEvNT_6ParamsE,"a",@progbits
	.sectionflags	@""
	.align	4
.nv.constant0._ZN7cutlass13device_kernelIN5flash19enable_sm80_to_sm89INS1_16FlashAttnFwdSm80INS1_25CollectiveMainloopFwdSm80ILi8ELi1ELb1EN4cute5tupleIJNS5_1CILi128EEENS7_ILi96EEES8_EEELi128ENS_6half_tEfNS_4arch4Sm80ELb0ELb1ELb0ELb1ELb1ELb1ELb1ELb0EEENS1_21CollectiveEpilogueFwdINS6_IJS8_S8_S9_EEENS6_IJNS7_ILi1EEESH_SH_EEESB_SD_Li256ELb1ELb1ELb0ELb0EEENS1_19SingleTileSchedulerILb1ELb0ELb1ELi128EEEEEEEEEvNT_6ParamsE:
	.zero		1576


//--------------------- .nv.constant0._ZN7cutlass13device_kernelIN5flash19enable_sm80_to_sm89INS1_16FlashAttnFwdSm80INS1_25CollectiveMainloopFwdSm80ILi8ELi1ELb1EN4cute5tupleIJNS5_1CILi128EEES8_S8_EEELi128ENS_6half_tEfNS_4arch4Sm80ELb1ELb0ELb0ELb0ELb1ELb0ELb1ELb0EEENS1_21CollectiveEpilogueFwdIS9_NS6_IJNS7_ILi1EEESF_SF_EEESA_SC_Li256ELb0ELb1ELb0ELb0EEENS1_30DynamicPersistentTileSchedulerILi256ELi256ELb0ELb1ELb0EEEEEEEEEvNT_6ParamsE --------------------------
	.section	.nv.constant0._ZN7cutlass13device_kernelIN5flash19enable_sm80_to_sm89INS1_16FlashAttnFwdSm80INS1_25CollectiveMainloopFwdSm80ILi8ELi1ELb1EN4cute5tupleIJNS5_1CILi128EEES8_S8_EEELi128ENS_6half_tEfNS_4arch4Sm80ELb1ELb0ELb0ELb0ELb1ELb0ELb1ELb0EEENS1_21CollectiveEpilogueFwdIS9_NS6_IJNS7_ILi1EEESF_SF_EEESA_SC_Li256ELb0ELb1ELb0ELb0EEENS1_30DynamicPersistentTileSchedulerILi256ELi256ELb0ELb1ELb0EEEEEEEEEvNT_6ParamsE,"a",@progbits
	.sectionflags	@""
	.align	4
.nv.constant0._ZN7cutlass13device_kernelIN5flash19enable_sm80_to_sm89INS1_16FlashAttnFwdSm80INS1_25CollectiveMainloopFwdSm80ILi8ELi1ELb1EN4cute5tupleIJNS5_1CILi128EEES8_S8_EEELi128ENS_6half_tEfNS_4arch4Sm80ELb1ELb0ELb0ELb0ELb1ELb0ELb1ELb0EEENS1_21CollectiveEpilogueFwdIS9_NS6_IJNS7_ILi1EEESF_SF_EEESA_SC_Li256ELb0ELb1ELb0ELb0EEENS1_30DynamicPersistentTileSchedulerILi256ELi256ELb0ELb1ELb0EEEEEEEEEvNT_6ParamsE:
	.zero		1592


//--------------------- .nv.constant0._ZN7cutlass13device_kernelIN5flash19enable_sm80_to_sm89INS1_16FlashAttnFwdSm80INS1_25CollectiveMainloopFwdSm80ILi8ELi1ELb1EN4cute5tupleIJNS5_1CILi128EEES8_S8_EEELi128ENS_6half_tEfNS_4arch4Sm80ELb1ELb0ELb0ELb1ELb1ELb0ELb1ELb0EEENS1_21CollectiveEpilogueFwdIS9_NS6_IJNS7_ILi1EEESF_SF_EEESA_SC_Li256ELb1ELb1ELb0ELb0EEENS1_19SingleTileSchedulerILb1ELb0ELb1ELi128EEEEEEEEEvNT_6ParamsE --------------------------
	.section	.nv.constant0._ZN7cutlass13device_kernelIN5flash19enable_sm80_to_sm89INS1_16FlashAttnFwdSm80INS1_25CollectiveMainloopFwdSm80ILi8ELi1ELb1EN4cute5tupleIJNS5_1CILi128EEES8_S8_EEELi128ENS_6half_tEfNS_4arch4Sm80ELb1ELb0ELb0ELb1ELb1ELb0ELb1ELb0EEENS1_21CollectiveEpilogueFwdIS9_NS6_IJNS7_ILi1EEESF_SF_EEESA_SC_Li256ELb1ELb1ELb0ELb0EEENS1_19SingleTileSchedulerILb1ELb0ELb1ELi128EEEEEEEEEvNT_6ParamsE,"a",@progbits
	.sectionflags	@""
	.align	4
.nv.constant0._ZN7cutlass13device_kernelIN5flash19enable_sm80_to_sm89INS1_16FlashAttnFwdSm80INS1_25CollectiveMainloopFwdSm80ILi8ELi1ELb1EN4cute5tupleIJNS5_1CILi128EEES8_S8_EEELi128ENS_6half_tEfNS_4arch4Sm80ELb1ELb0ELb0ELb1ELb1ELb0ELb1ELb0EEENS1_21CollectiveEpilogueFwdIS9_NS6_IJNS7_ILi1EEESF_SF_EEESA_SC_Li256ELb1ELb1ELb0ELb0EEENS1_19SingleTileSchedulerILb1ELb0ELb1ELi128EEEEEEEEEvNT_6ParamsE:
	.zero		1576


//--------------------- .nv.constant0._ZN7cutlass13device_kernelIN5flash19enable_sm80_to_sm89INS1_16FlashAttnFwdSm80INS1_25CollectiveMainloopFwdSm80ILi8ELi1ELb1EN4cute5tupleIJNS5_1CILi128EEES8_S8_EEELi128ENS_6half_tEfNS_4arch4Sm80ELb1ELb0ELb0ELb1ELb1ELb1ELb1ELb0EEENS1_21CollectiveEpilogueFwdIS9_NS6_IJNS7_ILi1EEESF_SF_EEESA_SC_Li256ELb1ELb1ELb0ELb0EEENS1_19SingleTileSchedulerILb1ELb0ELb1ELi128EEEEEEEEEvNT_6ParamsE --------------------------
	.section	.nv.constant0._ZN7cutlass13device_kernelIN5flash19enable_sm80_to_sm89INS1_16FlashAttnFwdSm80INS1_25CollectiveMainloopFwdSm80ILi8ELi1ELb1EN4cute5tupleIJNS5_1CILi128EEES8_S8_EEELi128ENS_6half_tEfNS_4arch4Sm80ELb1ELb0ELb0ELb1ELb1ELb1ELb1ELb0EEENS1_21CollectiveEpilogueFwdIS9_NS6_IJNS7_ILi1EEESF_SF_EEESA_SC_Li256ELb1ELb1ELb0ELb0EEENS1_19SingleTileSchedulerILb1ELb0ELb1ELi128EEEEEEEEEvNT_6ParamsE,"a",@progbits
	.sectionflags	@""
	.align	4
.nv.constant0._ZN7cutlass13device_kernelIN5flash19enable_sm80_to_sm89INS1_16FlashAttnFwdSm80INS1_25CollectiveMainloopFwdSm80ILi8ELi1ELb1EN4cute5tupleIJNS5_1CILi128EEES8_S8_EEELi128ENS_6half_tEfNS_4arch4Sm80ELb1ELb0ELb0ELb1ELb1ELb1ELb1ELb0EEENS1_21CollectiveEpilogueFwdIS9_NS6_IJNS7_ILi1EEESF_SF_EEESA_SC_Li256ELb1ELb1ELb0ELb0EEENS1_19SingleTileSchedulerILb1ELb0ELb1ELi128EEEEEEEEEvNT_6ParamsE:
	.zero		1576


//--------------------- .nv.constant0._ZN7cutlass13device_kernelIN5flash19enable_sm80_to_sm89INS1_16FlashAttnFwdSm80INS1_25CollectiveMainloopFwdSm80ILi4ELi1ELb0EN4cute5tupleIJNS5_1CILi128EEENS7_ILi64EEES8_EEELi128ENS_6half_tEfNS_4arch4Sm80ELb0ELb0ELb0ELb0ELb1ELb0ELb1ELb0EEENS1_21CollectiveEpilogueFwdINS6_IJS8_S8_S9_EEENS6_IJNS7_ILi1EEESH_SH_EEESB_SD_Li128ELb0ELb1ELb0ELb0EEENS1_19SingleTileSchedulerILb0ELb0ELb1ELi128EEEEEEEEEvNT_6ParamsE --------------------------
	.section	.nv.constant0._ZN7cutlass13device_kernelIN5flash19enable_sm80_to_sm89INS1_16FlashAttnFwdSm80INS1_25CollectiveMainloopFwdSm80ILi4ELi1ELb0EN4cute5tupleIJNS5_1CILi128EEENS7_ILi64EEES8_EEELi128ENS_6half_tEfNS_4arch4Sm80ELb0ELb0ELb0ELb0ELb1ELb0ELb1ELb0EEENS1_21CollectiveEpilogueFwdINS6_IJS8_S8_S9_EEENS6_IJNS7_ILi1EEESH_SH_EEESB_SD_Li128ELb0ELb1ELb0ELb0EEENS1_19SingleTileSchedulerILb0ELb0ELb1ELi128EEEEEEEEEvNT_6ParamsE,"a",@progbits
	.sectionflags	@""
	.align	4
.nv.constant0._ZN7cutlass13device_kernelIN5flash19enable_sm80_to_sm89INS1_16FlashAttnFwdSm80INS1_25CollectiveMainloopFwdSm80ILi4ELi1ELb0EN4cute5tupleIJNS5_1CILi128EEENS7_ILi64EEES8_EEELi128ENS_6half_tEfNS_4arch4Sm80ELb0ELb0ELb0ELb0ELb1ELb0ELb1ELb0EEENS1_21CollectiveEpilogueFwdINS6_IJS8_S8_S9_EEENS6_IJNS7_ILi1EEESH_SH_EEESB_SD_Li128ELb0ELb1ELb0ELb0EEENS1_19SingleTileSchedulerILb0ELb0ELb1ELi128EEEEEEEEEvNT_6ParamsE:
	.zero		1576


//--------------------- .nv.constant0._ZN7cutlass13device_kernelIN5flash19enable_sm80_to_sm89INS1_16FlashAttnFwdSm80INS1_25CollectiveMainloopFwdSm80ILi4ELi1ELb0EN4cute5tupleIJNS5_1CILi128EEENS7_ILi64EEES8_EEELi128ENS_6half_tEfNS_4arch4Sm80ELb0ELb0ELb0ELb1ELb1ELb0ELb1ELb0EEENS1_21CollectiveEpilogueFwdINS6_IJS8_S8_S9_EEENS6_IJNS7_ILi1EEESH_SH_EEESB_SD_Li128ELb1ELb1ELb0ELb0EEENS1_19SingleTileSchedulerILb1ELb0ELb1ELi128EEEEEEEEEvNT_6ParamsE --------------------------
	.section	.nv.constant0._ZN7cutlass13device_kernelIN5flash19enable_sm80_to_sm89INS1_16FlashAttnFwdSm80INS1_25CollectiveMainloopFwdSm80ILi4ELi1ELb0EN4cute5tupleIJNS5_1CILi128EEENS7_ILi64EEES8_EEELi128ENS_6half_tEfNS_4arch4Sm80ELb0ELb0ELb0ELb1ELb1ELb0ELb1ELb0EEENS1_21CollectiveEpilogueFwdINS6_IJS8_S8_S9_EEENS6_IJNS7_ILi1EEESH_SH_EEESB_SD_Li128ELb1ELb1ELb0ELb0EEENS1_19SingleTileSchedulerILb1ELb0ELb1ELi128EEEEEEEEEvNT_6ParamsE,"a",@progbits
	.sectionflags	@""
	.align	4
.nv.constant0._ZN7cutlass13device_kernelIN5flash19enable_sm80_to_sm89INS1_16FlashAttnFwdSm80INS1_25CollectiveMainloopFwdSm80ILi4ELi1ELb0EN4cute5tupleIJNS5_1CILi128EEENS7_ILi64EEES8_EEELi128ENS_6half_tEfNS_4arch4Sm80ELb0ELb0ELb0ELb1ELb1ELb0ELb1ELb0EEENS1_21CollectiveEpilogueFwdINS6_IJS8_S8_S9_EEENS6_IJNS7_ILi1EEESH_SH_EEESB_SD_Li128ELb1ELb1ELb0ELb0EEENS1_19SingleTileSchedulerILb1ELb0ELb1ELi128EEEEEEEEEvNT_6ParamsE:
	.zero		1576


//--------------------- .nv.constant0._ZN7cutlass13device_kernelIN5flash19enable_sm80_to_sm89INS1_16FlashAttnFwdSm80INS1_25CollectiveMainloopFwdSm80ILi4ELi1ELb0EN4cute5tupleIJNS5_1CILi128EEENS7_ILi64EEES8_EEELi128ENS_6half_tEfNS_4arch4Sm80ELb0ELb0ELb0ELb1ELb1ELb1ELb1ELb0EEENS1_21CollectiveEpilogueFwdINS6_IJS8_S8_S9_EEENS6_IJNS7_ILi1EEESH_SH_EEESB_SD_Li128ELb1ELb1ELb0ELb0EEENS1_19SingleTileSchedulerILb1ELb0ELb1ELi128EEEEEEEEEvNT_6ParamsE --------------------------
	.section	.nv.constant0._ZN7cutlass13device_kernelIN5flash19enable_sm80_to_sm89INS1_16FlashAttnFwdSm80INS1_25CollectiveMainloopFwdSm80ILi4ELi1ELb0EN4cute5tupleIJNS5_1CILi128EEENS7_ILi64EEES8_EEELi128ENS_6half_tEfNS_4arch4Sm80ELb0ELb0ELb0ELb1ELb1ELb1ELb1ELb0EEENS1_21CollectiveEpilogueFwdINS6_IJS8_S8_S9_EEENS6_IJNS7_ILi1EEESH_SH_EEESB_SD_Li128ELb1ELb1ELb0ELb0EEENS1_19SingleTileSchedulerILb1ELb0ELb1ELi128EEEEEEEEEvNT_6ParamsE,"a",@progbits
	.sectionflags	@""
	.align	4
.nv.constant0._ZN7cutlass13device_kernelIN5flash19enable_sm80_to_sm89INS1_16FlashAttnFwdSm80INS1_25CollectiveMainloopFwdSm80ILi4ELi1ELb0EN4cute5tupleIJNS5_1CILi128EEENS7_ILi64EEES8_EEELi128ENS_6half_tEfNS_4arch4Sm80ELb0ELb0ELb0ELb1ELb1ELb1ELb1ELb0EEENS1_21CollectiveEpilogueFwdINS6_IJS8_S8_S9_EEENS6_IJNS7_ILi1EEESH_SH_EEESB_SD_Li128ELb1ELb1ELb0ELb0EEENS1_19SingleTileSchedulerILb1ELb0ELb1ELi128EEEEEEEEEvNT_6ParamsE:
	.zero		1576


//--------------------- .nv.constant0._ZN7cutlass13device_kernelIN5flash19enable_sm80_to_sm89INS1_16FlashAttnFwdSm80INS1_25CollectiveMainloopFwdSm80ILi4ELi1ELb0EN4cute5tupleIJNS5_1CILi128EEENS7_ILi48EEES8_EEELi128ENS_6half_tEfNS_4arch4Sm80ELb0ELb1ELb0ELb0ELb1ELb0ELb1ELb0EEENS1_21CollectiveEpilogueFwdINS6_IJS8_S8_S9_EEENS6_IJNS7_ILi1EEESH_SH_EEESB_SD_Li128ELb0ELb1ELb0ELb0EEENS1_19SingleTileSchedulerILb0ELb0ELb1ELi128EEEEEEEEEvNT_6ParamsE --------------------------
	.section	.nv.constant0._ZN7cutlass13device_kernelIN5flash19enable_sm80_to_sm89INS1_16FlashAttnFwdSm80INS1_25CollectiveMainloopFwdSm80ILi4ELi1ELb0EN4cute5tupleIJNS5_1CILi128EEENS7_ILi48EEES8_EEELi128ENS_6half_tEfNS_4arch4Sm80ELb0ELb1ELb0ELb0ELb1ELb0ELb1ELb0EEENS1_21CollectiveEpilogueFwdINS6_IJS8_S8_S9_EEENS6_IJNS7_ILi1EEESH_SH_EEESB_SD_Li128ELb0ELb1ELb0ELb0EEENS1_19SingleTileSchedulerILb0ELb0ELb1ELi128EEEEEEEEEvNT_6ParamsE,"a",@progbits
	.sectionflags	@""
	.align	4
.nv.constant0._ZN7cutlass13device_kernelIN5flash19enable_sm80_to_sm89INS1_16FlashAttnFwdSm80INS1_25CollectiveMainloopFwdSm80ILi4ELi1ELb0EN4cute5tupleIJNS5_1CILi128EEENS7_ILi48EEES8_EEELi128ENS_6half_tEfNS_4arch4Sm80ELb0ELb1ELb0ELb0ELb1ELb0ELb1ELb0EEENS1_21CollectiveEpilogueFwdINS6_IJS8_S8_S9_EEENS6_IJNS7_ILi1EEESH_SH_EEESB_SD_Li128ELb0ELb1ELb0ELb0EEENS1_19SingleTileSchedulerILb0ELb0ELb1ELi128EEEEEEEEEvNT_6ParamsE:
	.zero		1576


//--------------------- .nv.constant0._ZN7cutlass13device_kernelIN5flash19enable_sm80_to_sm89INS1_16FlashAttnFwdSm80INS1_25CollectiveMainloopFwdSm80ILi4ELi1ELb0EN4cute5tupleIJNS5_1CILi128EEENS7_ILi48EEES8_EEELi128ENS_6half_tEfNS_4arch4Sm80ELb0ELb1ELb0ELb1ELb1ELb0ELb1ELb0EEENS1_21CollectiveEpilogueFwdINS6_IJS8_S8_S9_EEENS6_IJNS7_ILi1EEESH_SH_EEESB_SD_Li128ELb1ELb1ELb0ELb0EEENS1_19SingleTileSchedulerILb1ELb0ELb1ELi128EEEEEEEEEvNT_6ParamsE --------------------------
	.section	.nv.constant0._ZN7cutlass13device_kernelIN5flash19enable_sm80_to_sm89INS1_16FlashAttnFwdSm80INS1_25CollectiveMainloopFwdSm80ILi4ELi1ELb0EN4cute5tupleIJNS5_1CILi128EEENS7_ILi48EEES8_EEELi128ENS_6half_tEfNS_4arch4Sm80ELb0ELb1ELb0ELb1ELb1ELb0ELb1ELb0EEENS1_21CollectiveEpilogueFwdINS6_IJS8_S8_S9_EEENS6_IJNS7_ILi1EEESH_SH_EEESB_SD_Li128ELb1ELb1ELb0ELb0EEENS1_19SingleTileSchedulerILb1ELb0ELb1ELi128EEEEEEEEEvNT_6ParamsE,"a",@progbits
	.sectionflags	@""
	.align	4
.nv.constant0._ZN7cutlass13device_kernelIN5flash19enable_sm80_to_sm89INS1_16FlashAttnFwdSm80INS1_25CollectiveMainloopFwdSm80ILi4ELi1ELb0EN4cute5tupleIJNS5_1CILi128EEENS7_ILi48EEES8_EEELi128ENS_6half_tEfNS_4arch4Sm80ELb0ELb1ELb0ELb1ELb1ELb0ELb1ELb0EEENS1_21CollectiveEpilogueFwdINS6_IJS8_S8_S9_EEENS6_IJNS7_ILi1EEESH_SH_EEESB_SD_Li128ELb1ELb1ELb0ELb0EEENS1_19SingleTileSchedulerILb1ELb0ELb1ELi128EEEEEEEEEvNT_6ParamsE:
	.zero		1576


//--------------------- .nv.constant0._ZN7cutlass13device_kernelIN5flash19enable_sm80_to_sm89INS1_16FlashAttnFwdSm80INS1_25CollectiveMainloopFwdSm80ILi4ELi1ELb0EN4cute5tupleIJNS5_1CILi128EEENS7_ILi48EEES8_EEELi128ENS_6half_tEfNS_4arch4Sm80ELb0ELb1ELb0ELb1ELb1ELb1ELb1ELb0EEENS1_21CollectiveEpilogueFwdINS6_IJS8_S8_S9_EEENS6_IJNS7_ILi1EEESH_SH_EEESB_SD_Li128ELb1ELb1ELb0ELb0EEENS1_19SingleTileSchedulerILb1ELb0ELb1ELi128EEEEEEEEEvNT_6ParamsE --------------------------
	.section	.nv.constant0._ZN7cutlass13device_kernelIN5flash19enable_sm80_to_sm89INS1_16FlashAttnFwdSm80INS1_25CollectiveMainloopFwdSm80ILi4ELi1ELb0EN4cute5tupleIJNS5_1CILi128EEENS7_ILi48EEES8_EEELi128ENS_6half_tEfNS_4arch4Sm80ELb0ELb1ELb0ELb1ELb1ELb1ELb1ELb0EEENS1_21CollectiveEpilogueFwdINS6_IJS8_S8_S9_EEENS6_IJNS7_ILi1EEESH_SH_EEESB_SD_Li128ELb1ELb1ELb0ELb0EEENS1_19SingleTileSchedulerILb1ELb0ELb1ELi128EEEEEEEEEvNT_6ParamsE,"a",@progbits
	.sectionflags	@""
	.align	4
.nv.constant0._ZN7cutlass13device_kernelIN5flash19enable_sm80_to_sm89INS1_16FlashAttnFwdSm80INS1_25CollectiveMainloopFwdSm80ILi4ELi1ELb0EN4cute5tupleIJNS5_1CILi128EEENS7_ILi48EEES8_EEELi128ENS_6half_tEfNS_4arch4Sm80ELb0ELb1ELb0ELb1ELb1ELb1ELb1ELb0EEENS1_21CollectiveEpilogueFwdINS6_IJS8_S8_S9_EEENS6_IJNS7_ILi1EEESH_SH_EEESB_SD_Li128ELb1ELb1ELb0ELb0EEENS1_19SingleTileSchedulerILb1ELb0ELb1ELi128EEEEEEEEEvNT_6ParamsE:
	.zero		1576


//--------------------- .nv.constant0._ZN7cutlass13device_kernelIN5flash19enable_sm80_to_sm89INS1_16FlashAttnFwdSm80INS1_25CollectiveMainloopFwdSm80ILi4ELi1ELb0EN4cute5tupleIJNS5_1CILi128EEENS7_ILi64EEES8_EEELi128ENS_6half_tEfNS_4arch4Sm80ELb1ELb0ELb0ELb0ELb1ELb0ELb1ELb0EEENS1_21CollectiveEpilogueFwdINS6_IJS8_S8_S9_EEENS6_IJNS7_ILi1EEESH_SH_EEESB_SD_Li128ELb0ELb1ELb0ELb0EEENS1_30DynamicPersistentTileSchedulerILi128ELi128ELb0ELb1ELb0EEEEEEEEEvNT_6ParamsE --------------------------
	.section	.nv.constant0._ZN7cutlass13device_kernelIN5flash19enable_sm80_to_sm89INS1_16FlashAttnFwdSm80INS1_25CollectiveMainloopFwdSm80ILi4ELi1ELb0EN4cute5tupleIJNS5_1CILi128EEENS7_ILi64EEES8_EEELi128ENS_6half_tEfNS_4arch4Sm80ELb1ELb0ELb0ELb0ELb1ELb0ELb1ELb0EEENS1_21CollectiveEpilogueFwdINS6_IJS8_S8_S9_EEENS6_IJNS7_ILi1EEESH_SH_EEESB_SD_Li128ELb0ELb1ELb0ELb0EEENS1_30DynamicPersistentTileSchedulerILi128ELi128ELb0ELb1ELb0EEEEEEEEEvNT_6ParamsE,"a",@progbits
	.sectionflags	@""
	.align	4
.nv.constant0._ZN7cutlass13device_kernelIN5flash19enable_sm80_to_sm89INS1_16FlashAttnFwdSm80INS1_25CollectiveMainloopFwdSm80ILi4ELi1ELb0EN4cute5tupleIJNS5_1CILi128EEENS7_ILi64EEES8_EEELi128ENS_6half_tEfNS_4arch4Sm80ELb1ELb0ELb0ELb0ELb1ELb0ELb1ELb0EEENS1_21CollectiveEpilogueFwdINS6_IJS8_S8_S9_EEENS6_IJNS7_ILi1EEESH_SH_EEESB_SD_Li128ELb0ELb1ELb0ELb0EEENS1_30DynamicPersistentTileSchedulerILi128ELi128ELb0ELb1ELb0EEEEEEEEEvNT_6ParamsE:
	.zero		1592


//--------------------- .nv.constant0._ZN7cutlass13device_kernelIN5flash19enable_sm80_to_sm89INS1_16FlashAttnFwdSm80INS1_25CollectiveMainloopFwdSm80ILi4ELi1ELb0EN4cute5tupleIJNS5_1CILi128EEENS7_ILi64EEES8_EEELi128ENS_6half_tEfNS_4arch4Sm80ELb1ELb0ELb0ELb1ELb1ELb0ELb1ELb0EEENS1_21CollectiveEpilogueFwdINS6_IJS8_S8_S9_EEENS6_IJNS7_ILi1EEESH_SH_EEESB_SD_Li128ELb1ELb1ELb0ELb0EEENS1_19SingleTileSchedulerILb1ELb0ELb1ELi128EEEEEEEEEvNT_6ParamsE --------------------------
	.section	.nv.constant0._ZN7cutlass13device_kernelIN5flash19enable_sm80_to_sm89INS1_16FlashAttnFwdSm80INS1_25CollectiveMainloopFwdSm80ILi4ELi1ELb0EN4cute5tupleIJNS5_1CILi128EEENS7_ILi64EEES8_EEELi128ENS_6half_tEfNS_4arch4Sm80ELb1ELb0ELb0ELb1ELb1ELb0ELb1ELb0EEENS1_21CollectiveEpilogueFwdINS6_IJS8_S8_S9_EEENS6_IJNS7_ILi1EEESH_SH_EEESB_SD_Li128ELb1ELb1ELb0ELb0EEENS1_19SingleTileSchedulerILb1ELb0ELb1ELi128EEEEEEEEEvNT_6ParamsE,"a",@progbits
	.sectionflags	@""
	.align	4
.nv.constant0._ZN7cutlass13device_kernelIN5flash19enable_sm80_to_sm89INS1_16FlashAttnFwdSm80INS1_25CollectiveMainloopFwdSm80ILi4ELi1ELb0EN4cute5tupleIJNS5_1CILi128EEENS7_ILi64EEES8_EEELi128ENS_6half_tEfNS_4arch4Sm80ELb1ELb0ELb0ELb1ELb1ELb0ELb1ELb0EEENS1_21CollectiveEpilogueFwdINS6_IJS8_S8_S9_EEENS6_IJNS7_ILi1EEESH_SH_EEESB_SD_Li128ELb1ELb1ELb0ELb0EEENS1_19SingleTileSchedulerILb1ELb0ELb1ELi128EEEEEEEEEvNT_6ParamsE:
	.zero		1576


//--------------------- .nv.constant0._ZN7cutlass13device_kernelIN5flash19enable_sm80_to_sm89INS1_16FlashAttnFwdSm80INS1_25CollectiveMainloopFwdSm80ILi4ELi1ELb0EN4cute5tupleIJNS5_1CILi128EEENS7_ILi64EEES8_EEELi128ENS_6half_tEfNS_4arch4Sm80ELb1ELb0ELb0ELb1ELb1ELb1ELb1ELb0EEENS1_21CollectiveEpilogueFwdINS6_IJS8_S8_S9_EEENS6_IJNS7_ILi1EEESH_SH_EEESB_SD_Li128ELb1ELb1ELb0ELb0EEENS1_19SingleTileSchedulerILb1ELb0ELb1ELi128EEEEEEEEEvNT_6ParamsE --------------------------
	.section	.nv.constant0._ZN7cutlass13device_kernelIN5flash19enable_sm80_to_sm89INS1_16FlashAttnFwdSm80INS1_25CollectiveMainloopFwdSm80ILi4ELi1ELb0EN4cute5tupleIJNS5_1CILi128EEENS7_ILi64EEES8_EEELi128ENS_6half_tEfNS_4arch4Sm80ELb1ELb0ELb0ELb1ELb1ELb1ELb1ELb0EEENS1_21CollectiveEpilogueFwdINS6_IJS8_S8_S9_EEENS6_IJNS7_ILi1EEESH_SH_EEESB_SD_Li128ELb1ELb1ELb0ELb0EEENS1_19SingleTileSchedulerILb1ELb0ELb1ELi128EEEEEEEEEvNT_6ParamsE,"a",@progbits
	.sectionflags	@""
	.align	4
.nv.constant0._ZN7cutlass13device_kernelIN5flash19enable_sm80_to_sm89INS1_16FlashAttnFwdSm80INS1_25CollectiveMainloopFwdSm80ILi4ELi1ELb0EN4cute5tupleIJNS5_1CILi128EEENS7_ILi64EEES8_EEELi128ENS_6half_tEfNS_4arch4Sm80ELb1ELb0ELb0ELb1ELb1ELb1ELb1ELb0EEENS1_21CollectiveEpilogueFwdINS6_IJS8_S8_S9_EEENS6_IJNS7_ILi1EEESH_SH_EEESB_SD_Li128ELb1ELb1ELb0ELb0EEENS1_19SingleTileSchedulerILb1ELb0ELb1ELi128EEEEEEEEEvNT_6ParamsE:
	.zero		1576


//--------------------- SYMBOLS --------------------------

	.type		.nv.reservedSmem.offset0,@object
	.size		.nv.reservedSmem.offset0,0x4
